	.target	sm_100a

	.elftype	@"ET_EXEC"


//--------------------- .note.nv.tkinfo           --------------------------
	.section	.note.nv.tkinfo,"",@"SHT_NOTE"
	.sectionflags	@"SHF_NOTE_NV_TKINFO"
	.tkinfo
        /*0018*/ 	.word	0x00000002
        /*0030*/ 	.string	""
        /*0030*/ 	.string	"ptxas"
        /*0030*/ 	.string	"Cuda compilation tools, release 13.0, V13.0.88"
        /*0030*/ 	.string	"Build cuda_13.0.r13.0/compiler.36424714_0"
        /*0030*/ 	.string	"-arch sm_100a -m 64 "



//--------------------- .note.nv.cuinfo           --------------------------
	.section	.note.nv.cuinfo,"",@"SHT_NOTE"
	.sectionflags	@"SHF_NOTE_NV_CUINFO"
        /*0018*/ 	.short	0x0002
        /*001a*/ 	.short	0x0064
        /*001c*/ 	.short	0x0082
	.zero		2


//--------------------- .nv.info                  --------------------------
	.section	.nv.info,"",@"SHT_CUDA_INFO"
	.align	4


	//----- nvinfo : EIATTR_REGCOUNT
	.align		4
        /*0000*/ 	.byte	0x04, 0x2f
        /*0002*/ 	.short	(.L_19 - .L_18)
	.align		4
.L_18:
        /*0004*/ 	.word	index@(_ZN7cutlass13device_kernelINS_4gemm6kernel13GemmUniversalIN4cute5tupleIJiiiiEEENS1_10collective13CollectiveMmaINS1_35MainloopSm100TmaUmmaWarpSpecializedILi26ELi2ELi4ENS5_IJNS4_1CILi2EEESB_NSA_ILi1EEEEEEEENS5_IJNSA_ILi64EEESF_NSA_ILi32EEEEEENS_6half_tENS5_IJlSC_lEEESI_SJ_NS4_8TiledMMAINS4_8MMA_AtomIJNS4_20SM100_MMA_F16BF16_SSISI_SI_fLi64ELi64ELNS4_4UMMA5MajorE0ELSO_0ELNSN_7ScaleInE0ELSP_0EEEEEENS4_6LayoutINS5_IJSC_SC_SC_EEENS5_IJNSA_ILi0EEESU_SU_EEEEENS5_IJNS4_10UnderscoreESX_SX_EEEEENS4_23SM90_TMA_LOAD_MULTICASTENS4_14ComposedLayoutINS4_7SwizzleILi2ELi4ELi3EEENS4_18smem_ptr_flag_bitsILi16EEENSS_INS5_IJNSA_ILi8EEESG_EEENS5_IJSG_SC_EEEEEEEvNS4_8identityES10_S1A_vS1B_EENS_8epilogue10collective18CollectiveEpilogueINS1D_23Sm100TmaWarpSpecializedILi3ELi2ELi16ELb1ELb0EEEJSH_NS5_IJNSS_ISF_SC_EENSS_ISG_SC_EEEEESI_SJ_SI_SJ_NS1D_6fusion15FusionCallbacksIS1H_NS1L_17LinearCombinationISI_fSI_fLNS_15FloatRoundStyleE2EEESH_S1K_JEEENS4_5SM1004TMEM4LOAD26SM100_TMEM_LOAD_16dp256b4xENS4_13SM90_TMA_LOADES1A_NS4_17SM75_U32x4_LDSM_NENS4_14SM90_TMA_STOREES1A_NS4_17SM90_U32x4_STSM_NENS4_39AutoVectorizingCopyWithAssumedAlignmentILi128EEEEEEvvEEEEvNT_6ParamsE)
        /*0008*/ 	.word	0x00000045


	//----- nvinfo : EIATTR_FRAME_SIZE
	.align		4
.L_19:
        /*000c*/ 	.byte	0x04, 0x11
        /*000e*/ 	.short	(.L_21 - .L_20)
	.align		4
.L_20:
        /*0010*/ 	.word	index@($__internal_2_$__cuda_sm10x_tcgen05_guardrail_trap_unallocated_columns_being_dealloced)
        /*0014*/ 	.word	0x00000000


	//----- nvinfo : EIATTR_FRAME_SIZE
	.align		4
.L_21:
        /*0018*/ 	.byte	0x04, 0x11
        /*001a*/ 	.short	(.L_23 - .L_22)
	.align		4
.L_22:
        /*001c*/ 	.word	index@($__internal_1_$__cuda_sm10x_tcgen05_guardrail_trap_phase_invalid_during_alloc)
        /*0020*/ 	.word	0x00000000


	//----- nvinfo : EIATTR_FRAME_SIZE
	.align		4
.L_23:
        /*0024*/ 	.byte	0x04, 0x11
        /*0026*/ 	.short	(.L_25 - .L_24)
	.align		4
.L_24:
        /*0028*/ 	.word	index@($__internal_0_$__cuda_sm10x_tcgen05_guardrail_trap_col_being_dealloced_not_returned_by_alloc)
        /*002c*/ 	.word	0x00000000


	//----- nvinfo : EIATTR_FRAME_SIZE
	.align		4
.L_25:
        /*0030*/ 	.byte	0x04, 0x11
        /*0032*/ 	.short	(.L_27 - .L_26)
	.align		4
.L_26:
        /*0034*/ 	.word	index@(_ZN7cutlass13device_kernelINS_4gemm6kernel13GemmUniversalIN4cute5tupleIJiiiiEEENS1_10collective13CollectiveMmaINS1_35MainloopSm100TmaUmmaWarpSpecializedILi26ELi2ELi4ENS5_IJNS4_1CILi2EEESB_NSA_ILi1EEEEEEEENS5_IJNSA_ILi64EEESF_NSA_ILi32EEEEEENS_6half_tENS5_IJlSC_lEEESI_SJ_NS4_8TiledMMAINS4_8MMA_AtomIJNS4_20SM100_MMA_F16BF16_SSISI_SI_fLi64ELi64ELNS4_4UMMA5MajorE0ELSO_0ELNSN_7ScaleInE0ELSP_0EEEEEENS4_6LayoutINS5_IJSC_SC_SC_EEENS5_IJNSA_ILi0EEESU_SU_EEEEENS5_IJNS4_10UnderscoreESX_SX_EEEEENS4_23SM90_TMA_LOAD_MULTICASTENS4_14ComposedLayoutINS4_7SwizzleILi2ELi4ELi3EEENS4_18smem_ptr_flag_bitsILi16EEENSS_INS5_IJNSA_ILi8EEESG_EEENS5_IJSG_SC_EEEEEEEvNS4_8identityES10_S1A_vS1B_EENS_8epilogue10collective18CollectiveEpilogueINS1D_23Sm100TmaWarpSpecializedILi3ELi2ELi16ELb1ELb0EEEJSH_NS5_IJNSS_ISF_SC_EENSS_ISG_SC_EEEEESI_SJ_SI_SJ_NS1D_6fusion15FusionCallbacksIS1H_NS1L_17LinearCombinationISI_fSI_fLNS_15FloatRoundStyleE2EEESH_S1K_JEEENS4_5SM1004TMEM4LOAD26SM100_TMEM_LOAD_16dp256b4xENS4_13SM90_TMA_LOADES1A_NS4_17SM75_U32x4_LDSM_NENS4_14SM90_TMA_STOREES1A_NS4_17SM90_U32x4_STSM_NENS4_39AutoVectorizingCopyWithAssumedAlignmentILi128EEEEEEvvEEEEvNT_6ParamsE)
        /*0038*/ 	.word	0x00000000


	//----- nvinfo : EIATTR_MIN_STACK_SIZE
	.align		4
.L_27:
        /*003c*/ 	.byte	0x04, 0x12
        /*003e*/ 	.short	(.L_29 - .L_28)
	.align		4
.L_28:
        /*0040*/ 	.word	index@(_ZN7cutlass13device_kernelINS_4gemm6kernel13GemmUniversalIN4cute5tupleIJiiiiEEENS1_10collective13CollectiveMmaINS1_35MainloopSm100TmaUmmaWarpSpecializedILi26ELi2ELi4ENS5_IJNS4_1CILi2EEESB_NSA_ILi1EEEEEEEENS5_IJNSA_ILi64EEESF_NSA_ILi32EEEEEENS_6half_tENS5_IJlSC_lEEESI_SJ_NS4_8TiledMMAINS4_8MMA_AtomIJNS4_20SM100_MMA_F16BF16_SSISI_SI_fLi64ELi64ELNS4_4UMMA5MajorE0ELSO_0ELNSN_7ScaleInE0ELSP_0EEEEEENS4_6LayoutINS5_IJSC_SC_SC_EEENS5_IJNSA_ILi0EEESU_SU_EEEEENS5_IJNS4_10UnderscoreESX_SX_EEEEENS4_23SM90_TMA_LOAD_MULTICASTENS4_14ComposedLayoutINS4_7SwizzleILi2ELi4ELi3EEENS4_18smem_ptr_flag_bitsILi16EEENSS_INS5_IJNSA_ILi8EEESG_EEENS5_IJSG_SC_EEEEEEEvNS4_8identityES10_S1A_vS1B_EENS_8epilogue10collective18CollectiveEpilogueINS1D_23Sm100TmaWarpSpecializedILi3ELi2ELi16ELb1ELb0EEEJSH_NS5_IJNSS_ISF_SC_EENSS_ISG_SC_EEEEESI_SJ_SI_SJ_NS1D_6fusion15FusionCallbacksIS1H_NS1L_17LinearCombinationISI_fSI_fLNS_15FloatRoundStyleE2EEESH_S1K_JEEENS4_5SM1004TMEM4LOAD26SM100_TMEM_LOAD_16dp256b4xENS4_13SM90_TMA_LOADES1A_NS4_17SM75_U32x4_LDSM_NENS4_14SM90_TMA_STOREES1A_NS4_17SM90_U32x4_STSM_NENS4_39AutoVectorizingCopyWithAssumedAlignmentILi128EEEEEEvvEEEEvNT_6ParamsE)
        /*0044*/ 	.word	0x00000000
.L_29:


//--------------------- .nv.compat                --------------------------
	.section	.nv.compat,"",@"SHT_CUDA_COMPAT_INFO"
	.align	4
        /*0000*/ 	.byte	0x02, 0x09, 0x01, 0x00, 0x02, 0x02, 0x02, 0x00, 0x02, 0x05, 0x05, 0x00, 0x03, 0x07, 0x01, 0x01
        /*0010*/ 	.byte	0x02, 0x03, 0x01, 0x00, 0x02, 0x06, 0x01, 0x00, 0x04, 0x0b, 0x08, 0x00, 0x09, 0x00, 0x00, 0x00
        /*0020*/ 	.byte	0x00, 0x00, 0x00, 0x00


//--------------------- .nv.info._ZN7cutlass13device_kernelINS_4gemm6kernel13GemmUniversalIN4cute5tupleIJiiiiEEENS1_10collective13CollectiveMmaINS1_35MainloopSm100TmaUmmaWarpSpecializedILi26ELi2ELi4ENS5_IJNS4_1CILi2EEESB_NSA_ILi1EEEEEEEENS5_IJNSA_ILi64EEESF_NSA_ILi32EEEEEENS_6half_tENS5_IJlSC_lEEESI_SJ_NS4_8TiledMMAINS4_8MMA_AtomIJNS4_20SM100_MMA_F16BF16_SSISI_SI_fLi64ELi64ELNS4_4UMMA5MajorE0ELSO_0ELNSN_7ScaleInE0ELSP_0EEEEEENS4_6LayoutINS5_IJSC_SC_SC_EEENS5_IJNSA_ILi0EEESU_SU_EEEEENS5_IJNS4_10UnderscoreESX_SX_EEEEENS4_23SM90_TMA_LOAD_MULTICASTENS4_14ComposedLayoutINS4_7SwizzleILi2ELi4ELi3EEENS4_18smem_ptr_flag_bitsILi16EEENSS_INS5_IJNSA_ILi8EEESG_EEENS5_IJSG_SC_EEEEEEEvNS4_8identityES10_S1A_vS1B_EENS_8epilogue10collective18CollectiveEpilogueINS1D_23Sm100TmaWarpSpecializedILi3ELi2ELi16ELb1ELb0EEEJSH_NS5_IJNSS_ISF_SC_EENSS_ISG_SC_EEEEESI_SJ_SI_SJ_NS1D_6fusion15FusionCallbacksIS1H_NS1L_17LinearCombinationISI_fSI_fLNS_15FloatRoundStyleE2EEESH_S1K_JEEENS4_5SM1004TMEM4LOAD26SM100_TMEM_LOAD_16dp256b4xENS4_13SM90_TMA_LOADES1A_NS4_17SM75_U32x4_LDSM_NENS4_14SM90_TMA_STOREES1A_NS4_17SM90_U32x4_STSM_NENS4_39AutoVectorizingCopyWithAssumedAlignmentILi128EEEEEEvvEEEEvNT_6ParamsE --------------------------
	.section	.nv.info._ZN7cutlass13device_kernelINS_4gemm6kernel13GemmUniversalIN4cute5tupleIJiiiiEEENS1_10collective13CollectiveMmaINS1_35MainloopSm100TmaUmmaWarpSpecializedILi26ELi2ELi4ENS5_IJNS4_1CILi2EEESB_NSA_ILi1EEEEEEEENS5_IJNSA_ILi64EEESF_NSA_ILi32EEEEEENS_6half_tENS5_IJlSC_lEEESI_SJ_NS4_8TiledMMAINS4_8MMA_AtomIJNS4_20SM100_MMA_F16BF16_SSISI_SI_fLi64ELi64ELNS4_4UMMA5MajorE0ELSO_0ELNSN_7ScaleInE0ELSP_0EEEEEENS4_6LayoutINS5_IJSC_SC_SC_EEENS5_IJNSA_ILi0EEESU_SU_EEEEENS5_IJNS4_10UnderscoreESX_SX_EEEEENS4_23SM90_TMA_LOAD_MULTICASTENS4_14ComposedLayoutINS4_7SwizzleILi2ELi4ELi3EEENS4_18smem_ptr_flag_bitsILi16EEENSS_INS5_IJNSA_ILi8EEESG_EEENS5_IJSG_SC_EEEEEEEvNS4_8identityES10_S1A_vS1B_EENS_8epilogue10collective18CollectiveEpilogueINS1D_23Sm100TmaWarpSpecializedILi3ELi2ELi16ELb1ELb0EEEJSH_NS5_IJNSS_ISF_SC_EENSS_ISG_SC_EEEEESI_SJ_SI_SJ_NS1D_6fusion15FusionCallbacksIS1H_NS1L_17LinearCombinationISI_fSI_fLNS_15FloatRoundStyleE2EEESH_S1K_JEEENS4_5SM1004TMEM4LOAD26SM100_TMEM_LOAD_16dp256b4xENS4_13SM90_TMA_LOADES1A_NS4_17SM75_U32x4_LDSM_NENS4_14SM90_TMA_STOREES1A_NS4_17SM90_U32x4_STSM_NENS4_39AutoVectorizingCopyWithAssumedAlignmentILi128EEEEEEvvEEEEvNT_6ParamsE,"",@"SHT_CUDA_INFO"
	.sectionflags	@""
	.align	4


	//----- nvinfo : EIATTR_CUDA_API_VERSION
	.align		4
        /*0000*/ 	.byte	0x04, 0x37
        /*0002*/ 	.short	(.L_31 - .L_30)
.L_30:
        /*0004*/ 	.word	0x00000082


	//----- nvinfo : EIATTR_KPARAM_INFO
	.align		4
.L_31:
        /*0008*/ 	.byte	0x04, 0x17
        /*000a*/ 	.short	(.L_33 - .L_32)
.L_32:
        /*000c*/ 	.word	0x00000000
        /*0010*/ 	.short	0x0000
        /*0012*/ 	.short	0x0000
        /*0014*/ 	.byte	0x00, 0xf0, 0x01, 0x20


	//----- nvinfo : EIATTR_AT_ENTRY_FRAGMENTS
	.align		4
.L_33:
        /*0018*/ 	.byte	0x04, 0x4f
        /*001a*/ 	.short	(.L_35 - .L_34)


	//   ....[0]....
.L_34:
        /*001c*/ 	.word	0x00000006


	//----- nvinfo : EIATTR_RESERVED_SMEM_USED
	.align		4
.L_35:
        /*0020*/ 	.byte	0x01, 0x41
	.zero		2


	//----- nvinfo : EIATTR_SPARSE_MMA_MASK
	.align		4
        /*0024*/ 	.byte	0x03, 0x50
        /*0026*/ 	.short	0x0000


	//----- nvinfo : EIATTR_TCGEN05_1CTA_USED
	.align		4
        /*0028*/ 	.byte	0x01, 0x51
	.zero		2


	//----- nvinfo : EIATTR_MAXREG_COUNT
	.align		4
        /*002c*/ 	.byte	0x03, 0x1b
        /*002e*/ 	.short	0x00ff


	//----- nvinfo : EIATTR_NUM_BARRIERS
	.align		4
        /*0030*/ 	.byte	0x02, 0x4c
        /*0032*/ 	.byte	0x07
	.zero		1


	//----- nvinfo : EIATTR_EXTERNS
	.align		4
        /*0034*/ 	.byte	0x04, 0x0f
        /*0036*/ 	.short	(.L_37 - .L_36)


	//   ....[0]....
	.align		4
.L_36:
        /*0038*/ 	.word	index@(__assertfail)


	//----- nvinfo : EIATTR_MERCURY_ISA_VERSION
	.align		4
.L_37:
        /*003c*/ 	.byte	0x03, 0x5f
        /*003e*/ 	.short	0x0101


	//----- nvinfo : EIATTR_INT_WARP_WIDE_INSTR_OFFSETS
	.align		4
        /*0040*/ 	.byte	0x04, 0x31
        /*0042*/ 	.short	(.L_39 - .L_38)


	//   ....[0]....
.L_38:
        /*0044*/ 	.word	0x00004d20


	//   ....[1]....
        /*0048*/ 	.word	0x00004d50


	//   ....[2]....
        /*004c*/ 	.word	0x00004d70


	//   ....[3]....
        /*0050*/ 	.word	0x00005940


	//   ....[4]....
        /*0054*/ 	.word	0x000059c0


	//   ....[5]....
        /*0058*/ 	.word	0x00005ac0


	//   ....[6]....
        /*005c*/ 	.word	0x00005bd0


	//----- nvinfo : EIATTR_COOP_GROUP_MASK_REGIDS
	.align		4
.L_39:
        /*0060*/ 	.byte	0x04, 0x29
        /*0062*/ 	.short	(.L_41 - .L_40)


	//   ....[0]....
.L_40:
        /*0064*/ 	.word	0xffffffff


	//   ....[1]....
        /*0068*/ 	.word	0xffffffff


	//   ....[2]....
        /*006c*/ 	.word	0xffffffff


	//   ....[3]....
        /*0070*/ 	.word	0xffffffff


	//   ....[4]....
        /*0074*/ 	.word	0xffffffff


	//   ....[5]....
        /*0078*/ 	.word	0xffffffff


	//   ....[6]....
        /*007c*/ 	.word	0xffffffff


	//   ....[7]....
        /*0080*/ 	.word	0xffffffff


	//   ....[8]....
        /*0084*/ 	.word	0xffffffff


	//   ....[9]....
        /*0088*/ 	.word	0xffffffff


	//   ....[10]....
        /*008c*/ 	.word	0xffffffff


	//   ....[11]....
        /*0090*/ 	.word	0xffffffff


	//   ....[12]....
        /*0094*/ 	.word	0xffffffff


	//   ....[13]....
        /*0098*/ 	.word	0xffffffff


	//----- nvinfo : EIATTR_COOP_GROUP_INSTR_OFFSETS
	.align		4
.L_41:
        /*009c*/ 	.byte	0x04, 0x28
        /*009e*/ 	.short	(.L_43 - .L_42)


	//   ....[0]....
.L_42:
        /*00a0*/ 	.word	0x00000080


	//   ....[1]....
        /*00a4*/ 	.word	0x000004f0


	//   ....[2]....
        /*00a8*/ 	.word	0x00000990


	//   ....[3]....
        /*00ac*/ 	.word	0x00000b10


	//   ....[4]....
        /*00b0*/ 	.word	0x00000c10


	//   ....[5]....
        /*00b4*/ 	.word	0x00000d80


	//   ....[6]....
        /*00b8*/ 	.word	0x00000f20


	//   ....[7]....
        /*00bc*/ 	.word	0x000010d0


	//   ....[8]....
        /*00c0*/ 	.word	0x000024d0


	//   ....[9]....
        /*00c4*/ 	.word	0x00003ff0


	//   ....[10]....
        /*00c8*/ 	.word	0x00004200


	//   ....[11]....
        /*00cc*/ 	.word	0x00004230


	//   ....[12]....
        /*00d0*/ 	.word	0x00004c00


	//   ....[13]....
        /*00d4*/ 	.word	0x00004e30


	//----- nvinfo : EIATTR_VRC_CTA_INIT_COUNT
	.align		4
.L_43:
        /*00d8*/ 	.byte	0x02, 0x4a
        /*00da*/ 	.byte	0x80
	.zero		1


	//----- nvinfo : EIATTR_SYSCALL_OFFSETS
	.align		4
        /*00dc*/ 	.byte	0x04, 0x46
        /*00de*/ 	.short	(.L_45 - .L_44)


	//   ....[0]....
.L_44:
        /*00e0*/ 	.word	0x000068d0


	//   ....[1]....
        /*00e4*/ 	.word	0x000069c0


	//   ....[2]....
        /*00e8*/ 	.word	0x00007200


	//   ....[3]....
        /*00ec*/ 	.word	0x00007b50


	//----- nvinfo : EIATTR_MBARRIER_INSTR_OFFSETS
	.align		4
.L_45:
        /*00f0*/ 	.byte	0x04, 0x39
        /*00f2*/ 	.short	(.L_47 - .L_46)


	//   ....[0]....
.L_46:
        /*00f4*/ 	.word	0x00000630
        /*00f8*/ 	.word	0x000000ff
        /*00fc*/ 	.word	0x00000000
        /*0100*/ 	.short	0x0100
        /*0102*/ 	.byte	0x04
	.zero		1


	//   ....[1]....
        /*0104*/ 	.word	0x00000640
        /*0108*/ 	.word	0x000000ff
        /*010c*/ 	.word	0x000000d0
        /*0110*/ 	.short	0x0100
        /*0112*/ 	.byte	0x04
	.zero		1


	//   ....[2]....
        /*0114*/ 	.word	0x00000650
        /*0118*/ 	.word	0x000000ff
        /*011c*/ 	.word	0x00000008
        /*0120*/ 	.short	0x0100
        /*0122*/ 	.byte	0x04
	.zero		1


	//   ....[3]....
        /*0124*/ 	.word	0x00000660
        /*0128*/ 	.word	0x000000ff
        /*012c*/ 	.word	0x000000d8
        /*0130*/ 	.short	0x0100
        /*0132*/ 	.byte	0x04
	.zero		1


	//   ....[4]....
        /*0134*/ 	.word	0x00000670
        /*0138*/ 	.word	0x000000ff
        /*013c*/ 	.word	0x00000010
        /*0140*/ 	.short	0x0100
        /*0142*/ 	.byte	0x04
	.zero		1


	//   ....[5]....
        /*0144*/ 	.word	0x00000680
        /*0148*/ 	.word	0x000000ff
        /*014c*/ 	.word	0x000000e0
        /*0150*/ 	.short	0x0100
        /*0152*/ 	.byte	0x04
	.zero		1


	//   ....[6]....
        /*0154*/ 	.word	0x00000690
        /*0158*/ 	.word	0x000000ff
        /*015c*/ 	.word	0x00000018
        /*0160*/ 	.short	0x0100
        /*0162*/ 	.byte	0x04
	.zero		1


	//   ....[7]....
        /*0164*/ 	.word	0x000006a0
        /*0168*/ 	.word	0x000000ff
        /*016c*/ 	.word	0x000000e8
        /*0170*/ 	.short	0x0100
        /*0172*/ 	.byte	0x04
	.zero		1


	//   ....[8]....
        /*0174*/ 	.word	0x000006b0
        /*0178*/ 	.word	0x000000ff
        /*017c*/ 	.word	0x00000020
        /*0180*/ 	.short	0x0100
        /*0182*/ 	.byte	0x04
	.zero		1


	//   ....[9]....
        /*0184*/ 	.word	0x000006c0
        /*0188*/ 	.word	0x000000ff
        /*018c*/ 	.word	0x000000f0
        /*0190*/ 	.short	0x0100
        /*0192*/ 	.byte	0x04
	.zero		1


	//   ....[10]....
        /*0194*/ 	.word	0x000006d0
        /*0198*/ 	.word	0x000000ff
        /*019c*/ 	.word	0x00000028
        /*01a0*/ 	.short	0x0100
        /*01a2*/ 	.byte	0x04
	.zero		1


	//   ....[11]....
        /*01a4*/ 	.word	0x000006e0
        /*01a8*/ 	.word	0x000000ff
        /*01ac*/ 	.word	0x000000f8
        /*01b0*/ 	.short	0x0100
        /*01b2*/ 	.byte	0x04
	.zero		1


	//   ....[12]....
        /*01b4*/ 	.word	0x000006f0
        /*01b8*/ 	.word	0x000000ff
        /*01bc*/ 	.word	0x00000030
        /*01c0*/ 	.short	0x0100
        /*01c2*/ 	.byte	0x04
	.zero		1


	//   ....[13]....
        /*01c4*/ 	.word	0x00000700
        /*01c8*/ 	.word	0x000000ff
        /*01cc*/ 	.word	0x00000100
        /*01d0*/ 	.short	0x0100
        /*01d2*/ 	.byte	0x04
	.zero		1


	//   ....[14]....
        /*01d4*/ 	.word	0x00000710
        /*01d8*/ 	.word	0x000000ff
        /*01dc*/ 	.word	0x00000038
        /*01e0*/ 	.short	0x0100
        /*01e2*/ 	.byte	0x04
	.zero		1


	//   ....[15]....
        /*01e4*/ 	.word	0x00000720
        /*01e8*/ 	.word	0x000000ff
        /*01ec*/ 	.word	0x00000108
        /*01f0*/ 	.short	0x0100
        /*01f2*/ 	.byte	0x04
	.zero		1


	//   ....[16]....
        /*01f4*/ 	.word	0x00000730
        /*01f8*/ 	.word	0x000000ff
        /*01fc*/ 	.word	0x00000040
        /*0200*/ 	.short	0x0100
        /*0202*/ 	.byte	0x04
	.zero		1


	//   ....[17]....
        /*0204*/ 	.word	0x00000740
        /*0208*/ 	.word	0x000000ff
        /*020c*/ 	.word	0x00000110
        /*0210*/ 	.short	0x0100
        /*0212*/ 	.byte	0x04
	.zero		1


	//   ....[18]....
        /*0214*/ 	.word	0x00000750
        /*0218*/ 	.word	0x000000ff
        /*021c*/ 	.word	0x00000048
        /*0220*/ 	.short	0x0100
        /*0222*/ 	.byte	0x04
	.zero		1


	//   ....[19]....
        /*0224*/ 	.word	0x00000760
        /*0228*/ 	.word	0x000000ff
        /*022c*/ 	.word	0x00000118
        /*0230*/ 	.short	0x0100
        /*0232*/ 	.byte	0x04
	.zero		1


	//   ....[20]....
        /*0234*/ 	.word	0x00000770
        /*0238*/ 	.word	0x000000ff
        /*023c*/ 	.word	0x00000050
        /*0240*/ 	.short	0x0100
        /*0242*/ 	.byte	0x04
	.zero		1


	//   ....[21]....
        /*0244*/ 	.word	0x00000780
        /*0248*/ 	.word	0x000000ff
        /*024c*/ 	.word	0x00000120
        /*0250*/ 	.short	0x0100
        /*0252*/ 	.byte	0x04
	.zero		1


	//   ....[22]....
        /*0254*/ 	.word	0x00000790
        /*0258*/ 	.word	0x000000ff
        /*025c*/ 	.word	0x00000058
        /*0260*/ 	.short	0x0100
        /*0262*/ 	.byte	0x04
	.zero		1


	//   ....[23]....
        /*0264*/ 	.word	0x000007a0
        /*0268*/ 	.word	0x000000ff
        /*026c*/ 	.word	0x00000128
        /*0270*/ 	.short	0x0100
        /*0272*/ 	.byte	0x04
	.zero		1


	//   ....[24]....
        /*0274*/ 	.word	0x000007b0
        /*0278*/ 	.word	0x000000ff
        /*027c*/ 	.word	0x00000060
        /*0280*/ 	.short	0x0100
        /*0282*/ 	.byte	0x04
	.zero		1


	//   ....[25]....
        /*0284*/ 	.word	0x000007c0
        /*0288*/ 	.word	0x000000ff
        /*028c*/ 	.word	0x00000130
        /*0290*/ 	.short	0x0100
        /*0292*/ 	.byte	0x04
	.zero		1


	//   ....[26]....
        /*0294*/ 	.word	0x000007d0
        /*0298*/ 	.word	0x000000ff
        /*029c*/ 	.word	0x00000068
        /*02a0*/ 	.short	0x0100
        /*02a2*/ 	.byte	0x04
	.zero		1


	//   ....[27]....
        /*02a4*/ 	.word	0x000007e0
        /*02a8*/ 	.word	0x000000ff
        /*02ac*/ 	.word	0x00000138
        /*02b0*/ 	.short	0x0100
        /*02b2*/ 	.byte	0x04
	.zero		1


	//   ....[28]....
        /*02b4*/ 	.word	0x000007f0
        /*02b8*/ 	.word	0x000000ff
        /*02bc*/ 	.word	0x00000070
        /*02c0*/ 	.short	0x0100
        /*02c2*/ 	.byte	0x04
	.zero		1


	//   ....[29]....
        /*02c4*/ 	.word	0x00000800
        /*02c8*/ 	.word	0x000000ff
        /*02cc*/ 	.word	0x00000140
        /*02d0*/ 	.short	0x0100
        /*02d2*/ 	.byte	0x04
	.zero		1


	//   ....[30]....
        /*02d4*/ 	.word	0x00000810
        /*02d8*/ 	.word	0x000000ff
        /*02dc*/ 	.word	0x00000078
        /*02e0*/ 	.short	0x0100
        /*02e2*/ 	.byte	0x04
	.zero		1


	//   ....[31]....
        /*02e4*/ 	.word	0x00000820
        /*02e8*/ 	.word	0x000000ff
        /*02ec*/ 	.word	0x00000148
        /*02f0*/ 	.short	0x0100
        /*02f2*/ 	.byte	0x04
	.zero		1


	//   ....[32]....
        /*02f4*/ 	.word	0x00000830
        /*02f8*/ 	.word	0x000000ff
        /*02fc*/ 	.word	0x00000080
        /*0300*/ 	.short	0x0100
        /*0302*/ 	.byte	0x04
	.zero		1


	//   ....[33]....
        /*0304*/ 	.word	0x00000840
        /*0308*/ 	.word	0x000000ff
        /*030c*/ 	.word	0x00000150
        /*0310*/ 	.short	0x0100
        /*0312*/ 	.byte	0x04
	.zero		1


	//   ....[34]....
        /*0314*/ 	.word	0x00000850
        /*0318*/ 	.word	0x000000ff
        /*031c*/ 	.word	0x00000088
        /*0320*/ 	.short	0x0100
        /*0322*/ 	.byte	0x04
	.zero		1


	//   ....[35]....
        /*0324*/ 	.word	0x00000860
        /*0328*/ 	.word	0x000000ff
        /*032c*/ 	.word	0x00000158
        /*0330*/ 	.short	0x0100
        /*0332*/ 	.byte	0x04
	.zero		1


	//   ....[36]....
        /*0334*/ 	.word	0x00000870
        /*0338*/ 	.word	0x000000ff
        /*033c*/ 	.word	0x00000090
        /*0340*/ 	.short	0x0100
        /*0342*/ 	.byte	0x04
	.zero		1


	//   ....[37]....
        /*0344*/ 	.word	0x00000880
        /*0348*/ 	.word	0x000000ff
        /*034c*/ 	.word	0x00000160
        /*0350*/ 	.short	0x0100
        /*0352*/ 	.byte	0x04
	.zero		1


	//   ....[38]....
        /*0354*/ 	.word	0x00000890
        /*0358*/ 	.word	0x000000ff
        /*035c*/ 	.word	0x00000098
        /*0360*/ 	.short	0x0100
        /*0362*/ 	.byte	0x04
	.zero		1


	//   ....[39]....
        /*0364*/ 	.word	0x000008a0
        /*0368*/ 	.word	0x000000ff
        /*036c*/ 	.word	0x00000168
        /*0370*/ 	.short	0x0100
        /*0372*/ 	.byte	0x04
	.zero		1


	//   ....[40]....
        /*0374*/ 	.word	0x000008b0
        /*0378*/ 	.word	0x000000ff
        /*037c*/ 	.word	0x000000a0
        /*0380*/ 	.short	0x0100
        /*0382*/ 	.byte	0x04
	.zero		1


	//   ....[41]....
        /*0384*/ 	.word	0x000008c0
        /*0388*/ 	.word	0x000000ff
        /*038c*/ 	.word	0x00000170
        /*0390*/ 	.short	0x0100
        /*0392*/ 	.byte	0x04
	.zero		1


	//   ....[42]....
        /*0394*/ 	.word	0x000008d0
        /*0398*/ 	.word	0x000000ff
        /*039c*/ 	.word	0x000000a8
        /*03a0*/ 	.short	0x0100
        /*03a2*/ 	.byte	0x04
	.zero		1


	//   ....[43]....
        /*03a4*/ 	.word	0x000008e0
        /*03a8*/ 	.word	0x000000ff
        /*03ac*/ 	.word	0x00000178
        /*03b0*/ 	.short	0x0100
        /*03b2*/ 	.byte	0x04
	.zero		1


	//   ....[44]....
        /*03b4*/ 	.word	0x000008f0
        /*03b8*/ 	.word	0x000000ff
        /*03bc*/ 	.word	0x000000b0
        /*03c0*/ 	.short	0x0100
        /*03c2*/ 	.byte	0x04
	.zero		1


	//   ....[45]....
        /*03c4*/ 	.word	0x00000900
        /*03c8*/ 	.word	0x000000ff
        /*03cc*/ 	.word	0x00000180
        /*03d0*/ 	.short	0x0100
        /*03d2*/ 	.byte	0x04
	.zero		1


	//   ....[46]....
        /*03d4*/ 	.word	0x00000910
        /*03d8*/ 	.word	0x000000ff
        /*03dc*/ 	.word	0x000000b8
        /*03e0*/ 	.short	0x0100
        /*03e2*/ 	.byte	0x04
	.zero		1


	//   ....[47]....
        /*03e4*/ 	.word	0x00000920
        /*03e8*/ 	.word	0x000000ff
        /*03ec*/ 	.word	0x00000188
        /*03f0*/ 	.short	0x0100
        /*03f2*/ 	.byte	0x04
	.zero		1


	//   ....[48]....
        /*03f4*/ 	.word	0x00000930
        /*03f8*/ 	.word	0x000000ff
        /*03fc*/ 	.word	0x000000c0
        /*0400*/ 	.short	0x0100
        /*0402*/ 	.byte	0x04
	.zero		1


	//   ....[49]....
        /*0404*/ 	.word	0x00000940
        /*0408*/ 	.word	0x000000ff
        /*040c*/ 	.word	0x00000190
        /*0410*/ 	.short	0x0100
        /*0412*/ 	.byte	0x04
	.zero		1


	//   ....[50]....
        /*0414*/ 	.word	0x00000950
        /*0418*/ 	.word	0x000000ff
        /*041c*/ 	.word	0x000000c8
        /*0420*/ 	.short	0x0100
        /*0422*/ 	.byte	0x04
	.zero		1


	//   ....[51]....
        /*0424*/ 	.word	0x00000960
        /*0428*/ 	.word	0x000000ff
        /*042c*/ 	.word	0x00000198
        /*0430*/ 	.short	0x0100
        /*0432*/ 	.byte	0x04
	.zero		1


	//   ....[52]....
        /*0434*/ 	.word	0x00000aa0
        /*0438*/ 	.word	0x000000ff
        /*043c*/ 	.word	0x000001a0
        /*0440*/ 	.short	0x0100
        /*0442*/ 	.byte	0x04
	.zero		1


	//   ....[53]....
        /*0444*/ 	.word	0x00000ab0
        /*0448*/ 	.word	0x000000ff
        /*044c*/ 	.word	0x000001b8
        /*0450*/ 	.short	0x0100
        /*0452*/ 	.byte	0x04
	.zero		1


	//   ....[54]....
        /*0454*/ 	.word	0x00000ac0
        /*0458*/ 	.word	0x000000ff
        /*045c*/ 	.word	0x000001a8
        /*0460*/ 	.short	0x0100
        /*0462*/ 	.byte	0x04
	.zero		1


	//   ....[55]....
        /*0464*/ 	.word	0x00000ad0
        /*0468*/ 	.word	0x000000ff
        /*046c*/ 	.word	0x000001c0
        /*0470*/ 	.short	0x0100
        /*0472*/ 	.byte	0x04
	.zero		1


	//   ....[56]....
        /*0474*/ 	.word	0x00000ae0
        /*0478*/ 	.word	0x000000ff
        /*047c*/ 	.word	0x000001b0
        /*0480*/ 	.short	0x0100
        /*0482*/ 	.byte	0x04
	.zero		1


	//   ....[57]....
        /*0484*/ 	.word	0x00000af0
        /*0488*/ 	.word	0x000000ff
        /*048c*/ 	.word	0x000001c8
        /*0490*/ 	.short	0x0100
        /*0492*/ 	.byte	0x04
	.zero		1


	//   ....[58]....
        /*0494*/ 	.word	0x00000be0
        /*0498*/ 	.word	0x000000ff
        /*049c*/ 	.word	0x000001d0
        /*04a0*/ 	.short	0x0100
        /*04a2*/ 	.byte	0x06
	.zero		1


	//   ....[59]....
        /*04a4*/ 	.word	0x00000bf0
        /*04a8*/ 	.word	0x000000ff
        /*04ac*/ 	.word	0x000001d8
        /*04b0*/ 	.short	0x0100
        /*04b2*/ 	.byte	0x06
	.zero		1


	//   ....[60]....
        /*04b4*/ 	.word	0x00000d30
        /*04b8*/ 	.word	0x000000ff
        /*04bc*/ 	.word	0x000001e0
        /*04c0*/ 	.short	0x0100
        /*04c2*/ 	.byte	0x06
	.zero		1


	//   ....[61]....
        /*04c4*/ 	.word	0x00000d40
        /*04c8*/ 	.word	0x000000ff
        /*04cc*/ 	.word	0x000001f0
        /*04d0*/ 	.short	0x0100
        /*04d2*/ 	.byte	0x06
	.zero		1


	//   ....[62]....
        /*04d4*/ 	.word	0x00000d50
        /*04d8*/ 	.word	0x000000ff
        /*04dc*/ 	.word	0x000001e8
        /*04e0*/ 	.short	0x0100
        /*04e2*/ 	.byte	0x06
	.zero		1


	//   ....[63]....
        /*04e4*/ 	.word	0x00000d60
        /*04e8*/ 	.word	0x000000ff
        /*04ec*/ 	.word	0x000001f8
        /*04f0*/ 	.short	0x0100
        /*04f2*/ 	.byte	0x06
	.zero		1


	//   ....[64]....
        /*04f4*/ 	.word	0x00000e90
        /*04f8*/ 	.word	0x000000ff
        /*04fc*/ 	.word	0x00000200
        /*0500*/ 	.short	0x0100
        /*0502*/ 	.byte	0x04
	.zero		1


	//   ....[65]....
        /*0504*/ 	.word	0x00000ea0
        /*0508*/ 	.word	0x000000ff
        /*050c*/ 	.word	0x00000220
        /*0510*/ 	.short	0x0100
        /*0512*/ 	.byte	0x04
	.zero		1


	//   ....[66]....
        /*0514*/ 	.word	0x00000eb0
        /*0518*/ 	.word	0x000000ff
        /*051c*/ 	.word	0x00000208
        /*0520*/ 	.short	0x0100
        /*0522*/ 	.byte	0x04
	.zero		1


	//   ....[67]....
        /*0524*/ 	.word	0x00000ec0
        /*0528*/ 	.word	0x000000ff
        /*052c*/ 	.word	0x00000228
        /*0530*/ 	.short	0x0100
        /*0532*/ 	.byte	0x04
	.zero		1


	//   ....[68]....
        /*0534*/ 	.word	0x00000ed0
        /*0538*/ 	.word	0x000000ff
        /*053c*/ 	.word	0x00000210
        /*0540*/ 	.short	0x0100
        /*0542*/ 	.byte	0x04
	.zero		1


	//   ....[69]....
        /*0544*/ 	.word	0x00000ee0
        /*0548*/ 	.word	0x000000ff
        /*054c*/ 	.word	0x00000230
        /*0550*/ 	.short	0x0100
        /*0552*/ 	.byte	0x04
	.zero		1


	//   ....[70]....
        /*0554*/ 	.word	0x00000ef0
        /*0558*/ 	.word	0x000000ff
        /*055c*/ 	.word	0x00000218
        /*0560*/ 	.short	0x0100
        /*0562*/ 	.byte	0x04
	.zero		1


	//   ....[71]....
        /*0564*/ 	.word	0x00000f00
        /*0568*/ 	.word	0x000000ff
        /*056c*/ 	.word	0x00000238
        /*0570*/ 	.short	0x0100
        /*0572*/ 	.byte	0x04
	.zero		1


	//   ....[72]....
        /*0574*/ 	.word	0x00000ff0
        /*0578*/ 	.word	0x000000ff
        /*057c*/ 	.word	0x00000240
        /*0580*/ 	.short	0x0100
        /*0582*/ 	.byte	0x04
	.zero		1


	//   ....[73]....
        /*0584*/ 	.word	0x00001000
        /*0588*/ 	.word	0x000000ff
        /*058c*/ 	.word	0x00000250
        /*0590*/ 	.short	0x0100
        /*0592*/ 	.byte	0x04
	.zero		1


	//   ....[74]....
        /*0594*/ 	.word	0x00001010
        /*0598*/ 	.word	0x000000ff
        /*059c*/ 	.word	0x00000248
        /*05a0*/ 	.short	0x0100
        /*05a2*/ 	.byte	0x04
	.zero		1


	//   ....[75]....
        /*05a4*/ 	.word	0x00001020
        /*05a8*/ 	.word	0x000000ff
        /*05ac*/ 	.word	0x00000258
        /*05b0*/ 	.short	0x0100
        /*05b2*/ 	.byte	0x04
	.zero		1


	//   ....[76]....
        /*05b4*/ 	.word	0x00001cc0
        /*05b8*/ 	.word	0x00000000
        /*05bc*/ 	.word	0x00000250
        /*05c0*/ 	.short	0x010a
        /*05c2*/ 	.byte	0xff
	.zero		1


	//   ....[77]....
        /*05c4*/ 	.word	0x00001cf0
        /*05c8*/ 	.word	0x00000000
        /*05cc*/ 	.word	0x00000240
        /*05d0*/ 	.short	0x0101
        /*05d2*/ 	.byte	0xff
	.zero		1


	//   ....[78]....
        /*05d4*/ 	.word	0x00001dd0
        /*05d8*/ 	.word	0x000000ff
        /*05dc*/ 	.word	0x000000d0
        /*05e0*/ 	.short	0x010a
        /*05e2*/ 	.byte	0x04
	.zero		1


	//   ....[79]....
        /*05e4*/ 	.word	0x00001e50
        /*05e8*/ 	.word	0x000000ff
        /*05ec*/ 	.word	0x000000d0
        /*05f0*/ 	.short	0x010a
        /*05f2*/ 	.byte	0x21
	.zero		1


	//   ....[80]....
        /*05f4*/ 	.word	0x00001fe0
        /*05f8*/ 	.word	0x000000ff
        /*05fc*/ 	.word	0x000000d0
        /*0600*/ 	.short	0x010a
        /*0602*/ 	.byte	0x08
	.zero		1


	//   ....[81]....
        /*0604*/ 	.word	0x00002140
        /*0608*/ 	.word	0x000000ff
        /*060c*/ 	.word	0x000001d8
        /*0610*/ 	.short	0x0101
        /*0612*/ 	.byte	0x06
	.zero		1


	//   ....[82]....
        /*0614*/ 	.word	0x00002160
        /*0618*/ 	.word	0x000000ff
        /*061c*/ 	.word	0x000000d0
        /*0620*/ 	.short	0x010a
        /*0622*/ 	.byte	0x04
	.zero		1


	//   ....[83]....
        /*0624*/ 	.word	0x000021e0
        /*0628*/ 	.word	0x000000ff
        /*062c*/ 	.word	0x000000d0
        /*0630*/ 	.short	0x010a
        /*0632*/ 	.byte	0x11
	.zero		1


	//   ....[84]....
        /*0634*/ 	.word	0x00002370
        /*0638*/ 	.word	0x000000ff
        /*063c*/ 	.word	0x000000d0
        /*0640*/ 	.short	0x010a
        /*0642*/ 	.byte	0x07
	.zero		1


	//   ....[85]....
        /*0644*/ 	.word	0x00002500
        /*0648*/ 	.word	0x00000003
        /*064c*/ 	.word	0x000001e0
        /*0650*/ 	.short	0x010a
        /*0652*/ 	.byte	0xff
	.zero		1


	//   ....[86]....
        /*0654*/ 	.word	0x00002650
        /*0658*/ 	.word	0x00000000
        /*065c*/ 	.word	0x00000000
        /*0660*/ 	.short	0x0101
        /*0662*/ 	.byte	0xff
	.zero		1


	//   ....[87]....
        /*0664*/ 	.word	0x00002c10
        /*0668*/ 	.word	0x000000ff
        /*066c*/ 	.word	0x00000000
        /*0670*/ 	.short	0x010a
        /*0672*/ 	.byte	0x04
	.zero		1


	//   ....[88]....
        /*0674*/ 	.word	0x00002ca0
        /*0678*/ 	.word	0x000000ff
        /*067c*/ 	.word	0x00000000
        /*0680*/ 	.short	0x010a
        /*0682*/ 	.byte	0x05
	.zero		1


	//   ....[89]....
        /*0684*/ 	.word	0x00002d30
        /*0688*/ 	.word	0x000000ff
        /*068c*/ 	.word	0x00000000
        /*0690*/ 	.short	0x010a
        /*0692*/ 	.byte	0x05
	.zero		1


	//   ....[90]....
        /*0694*/ 	.word	0x00002dc0
        /*0698*/ 	.word	0x000000ff
        /*069c*/ 	.word	0x00000000
        /*06a0*/ 	.short	0x010a
        /*06a2*/ 	.byte	0x05
	.zero		1


	//   ....[91]....
        /*06a4*/ 	.word	0x00002e50
        /*06a8*/ 	.word	0x000000ff
        /*06ac*/ 	.word	0x00000000
        /*06b0*/ 	.short	0x010a
        /*06b2*/ 	.byte	0x05
	.zero		1


	//   ....[92]....
        /*06b4*/ 	.word	0x00002ee0
        /*06b8*/ 	.word	0x000000ff
        /*06bc*/ 	.word	0x00000000
        /*06c0*/ 	.short	0x010a
        /*06c2*/ 	.byte	0x05
	.zero		1


	//   ....[93]....
        /*06c4*/ 	.word	0x00002f70
        /*06c8*/ 	.word	0x000000ff
        /*06cc*/ 	.word	0x00000000
        /*06d0*/ 	.short	0x010a
        /*06d2*/ 	.byte	0x05
	.zero		1


	//   ....[94]....
        /*06d4*/ 	.word	0x00003000
        /*06d8*/ 	.word	0x000000ff
        /*06dc*/ 	.word	0x00000000
        /*06e0*/ 	.short	0x010a
        /*06e2*/ 	.byte	0x05
	.zero		1


	//   ....[95]....
        /*06e4*/ 	.word	0x00003090
        /*06e8*/ 	.word	0x000000ff
        /*06ec*/ 	.word	0x00000000
        /*06f0*/ 	.short	0x010a
        /*06f2*/ 	.byte	0x05
	.zero		1


	//   ....[96]....
        /*06f4*/ 	.word	0x00003120
        /*06f8*/ 	.word	0x000000ff
        /*06fc*/ 	.word	0x00000000
        /*0700*/ 	.short	0x010a
        /*0702*/ 	.byte	0x05
	.zero		1


	//   ....[97]....
        /*0704*/ 	.word	0x000031b0
        /*0708*/ 	.word	0x000000ff
        /*070c*/ 	.word	0x00000000
        /*0710*/ 	.short	0x010a
        /*0712*/ 	.byte	0x05
	.zero		1


	//   ....[98]....
        /*0714*/ 	.word	0x00003240
        /*0718*/ 	.word	0x000000ff
        /*071c*/ 	.word	0x00000000
        /*0720*/ 	.short	0x010a
        /*0722*/ 	.byte	0x05
	.zero		1


	//   ....[99]....
        /*0724*/ 	.word	0x000032d0
        /*0728*/ 	.word	0x000000ff
        /*072c*/ 	.word	0x00000000
        /*0730*/ 	.short	0x010a
        /*0732*/ 	.byte	0x05
	.zero		1


	//   ....[100]....
        /*0734*/ 	.word	0x00003360
        /*0738*/ 	.word	0x000000ff
        /*073c*/ 	.word	0x00000000
        /*0740*/ 	.short	0x010a
        /*0742*/ 	.byte	0x05
	.zero		1


	//   ....[101]....
        /*0744*/ 	.word	0x000033f0
        /*0748*/ 	.word	0x000000ff
        /*074c*/ 	.word	0x00000000
        /*0750*/ 	.short	0x010a
        /*0752*/ 	.byte	0x05
	.zero		1


	//   ....[102]....
        /*0754*/ 	.word	0x00003480
        /*0758*/ 	.word	0x000000ff
        /*075c*/ 	.word	0x00000000
        /*0760*/ 	.short	0x010a
        /*0762*/ 	.byte	0x05
	.zero		1


	//   ....[103]....
        /*0764*/ 	.word	0x00003510
        /*0768*/ 	.word	0x000000ff
        /*076c*/ 	.word	0x00000000
        /*0770*/ 	.short	0x010a
        /*0772*/ 	.byte	0x05
	.zero		1


	//   ....[104]....
        /*0774*/ 	.word	0x000035a0
        /*0778*/ 	.word	0x000000ff
        /*077c*/ 	.word	0x00000000
        /*0780*/ 	.short	0x010a
        /*0782*/ 	.byte	0x05
	.zero		1


	//   ....[105]....
        /*0784*/ 	.word	0x00003630
        /*0788*/ 	.word	0x000000ff
        /*078c*/ 	.word	0x00000000
        /*0790*/ 	.short	0x010a
        /*0792*/ 	.byte	0x05
	.zero		1


	//   ....[106]....
        /*0794*/ 	.word	0x000036c0
        /*0798*/ 	.word	0x000000ff
        /*079c*/ 	.word	0x00000000
        /*07a0*/ 	.short	0x010a
        /*07a2*/ 	.byte	0x05
	.zero		1


	//   ....[107]....
        /*07a4*/ 	.word	0x00003750
        /*07a8*/ 	.word	0x000000ff
        /*07ac*/ 	.word	0x00000000
        /*07b0*/ 	.short	0x010a
        /*07b2*/ 	.byte	0x05
	.zero		1


	//   ....[108]....
        /*07b4*/ 	.word	0x000037e0
        /*07b8*/ 	.word	0x000000ff
        /*07bc*/ 	.word	0x00000000
        /*07c0*/ 	.short	0x010a
        /*07c2*/ 	.byte	0x05
	.zero		1


	//   ....[109]....
        /*07c4*/ 	.word	0x00003870
        /*07c8*/ 	.word	0x000000ff
        /*07cc*/ 	.word	0x00000000
        /*07d0*/ 	.short	0x010a
        /*07d2*/ 	.byte	0x05
	.zero		1


	//   ....[110]....
        /*07d4*/ 	.word	0x00003900
        /*07d8*/ 	.word	0x000000ff
        /*07dc*/ 	.word	0x00000000
        /*07e0*/ 	.short	0x010a
        /*07e2*/ 	.byte	0x05
	.zero		1


	//   ....[111]....
        /*07e4*/ 	.word	0x00003990
        /*07e8*/ 	.word	0x000000ff
        /*07ec*/ 	.word	0x00000000
        /*07f0*/ 	.short	0x010a
        /*07f2*/ 	.byte	0x05
	.zero		1


	//   ....[112]....
        /*07f4*/ 	.word	0x00003a30
        /*07f8*/ 	.word	0x00000000
        /*07fc*/ 	.word	0x00000000
        /*0800*/ 	.short	0x010a
        /*0802*/ 	.byte	0xff
	.zero		1


	//   ....[113]....
        /*0804*/ 	.word	0x00003b50
        /*0808*/ 	.word	0x00000002
        /*080c*/ 	.word	0x00000240
        /*0810*/ 	.short	0x010a
        /*0812*/ 	.byte	0xff
	.zero		1


	//   ....[114]....
        /*0814*/ 	.word	0x00003bc0
        /*0818*/ 	.word	0x00000002
        /*081c*/ 	.word	0x00000000
        /*0820*/ 	.short	0x0101
        /*0822*/ 	.byte	0xff
	.zero		1


	//   ....[115]....
        /*0824*/ 	.word	0x00003be0
        /*0828*/ 	.word	0x000000ff
        /*082c*/ 	.word	0x000001f0
        /*0830*/ 	.short	0x010a
        /*0832*/ 	.byte	0x04
	.zero		1


	//   ....[116]....
        /*0834*/ 	.word	0x00003d00
        /*0838*/ 	.word	0x00000002
        /*083c*/ 	.word	0x000001e0
        /*0840*/ 	.short	0x010a
        /*0842*/ 	.byte	0xff
	.zero		1


	//   ....[117]....
        /*0844*/ 	.word	0x00003e00
        /*0848*/ 	.word	0x00000002
        /*084c*/ 	.word	0x00000000
        /*0850*/ 	.short	0x0101
        /*0852*/ 	.byte	0xff
	.zero		1


	//   ....[118]....
        /*0854*/ 	.word	0x00003e90
        /*0858*/ 	.word	0x000000ff
        /*085c*/ 	.word	0x000001f0
        /*0860*/ 	.short	0x0106
        /*0862*/ 	.byte	0x04
	.zero		1


	//   ....[119]....
        /*0864*/ 	.word	0x00003eb0
        /*0868*/ 	.word	0x000000ff
        /*086c*/ 	.word	0x000001f0
        /*0870*/ 	.short	0x010a
        /*0872*/ 	.byte	0x04
	.zero		1


	//   ....[120]....
        /*0874*/ 	.word	0x00003f40
        /*0878*/ 	.word	0x000000ff
        /*087c*/ 	.word	0x000001f0
        /*0880*/ 	.short	0x0106
        /*0882*/ 	.byte	0x07
	.zero		1


	//   ....[121]....
        /*0884*/ 	.word	0x00003f80
        /*0888*/ 	.word	0x00000000
        /*088c*/ 	.word	0x000001f0
        /*0890*/ 	.short	0x010a
        /*0892*/ 	.byte	0xff
	.zero		1


	//   ....[122]....
        /*0894*/ 	.word	0x00004490
        /*0898*/ 	.word	0x00000000
        /*089c*/ 	.word	0x000001e0
        /*08a0*/ 	.short	0x010a
        /*08a2*/ 	.byte	0xff
	.zero		1


	//   ....[123]....
        /*08a4*/ 	.word	0x00004590
        /*08a8*/ 	.word	0x00000003
        /*08ac*/ 	.word	0x00000000
        /*08b0*/ 	.short	0x0101
        /*08b2*/ 	.byte	0xff
	.zero		1


	//   ....[124]....
        /*08b4*/ 	.word	0x000045a0
        /*08b8*/ 	.word	0x000000ff
        /*08bc*/ 	.word	0x00000000
        /*08c0*/ 	.short	0x010a
        /*08c2*/ 	.byte	0x04
	.zero		1


	//   ....[125]....
        /*08c4*/ 	.word	0x00004620
        /*08c8*/ 	.word	0x000000ff
        /*08cc*/ 	.word	0x00000220
        /*08d0*/ 	.short	0x010a
        /*08d2*/ 	.byte	0x17
	.zero		1


	//   ....[126]....
        /*08d4*/ 	.word	0x00004700
        /*08d8*/ 	.word	0x000000ff
        /*08dc*/ 	.word	0x00000000
        /*08e0*/ 	.short	0x010a
        /*08e2*/ 	.byte	0x05
	.zero		1


	//   ....[127]....
        /*08e4*/ 	.word	0x00004840
        /*08e8*/ 	.word	0x000000ff
        /*08ec*/ 	.word	0x00000000
        /*08f0*/ 	.short	0x010a
        /*08f2*/ 	.byte	0x04
	.zero		1


	//   ....[128]....
        /*08f4*/ 	.word	0x00004a30
        /*08f8*/ 	.word	0x000000ff
        /*08fc*/ 	.word	0x00000000
        /*0900*/ 	.short	0x010a
        /*0902*/ 	.byte	0x04
	.zero		1


	//   ....[129]....
        /*0904*/ 	.word	0x00004ac0
        /*0908*/ 	.word	0x000000ff
        /*090c*/ 	.word	0x00000000
        /*0910*/ 	.short	0x010a
        /*0912*/ 	.byte	0x05
	.zero		1


	//   ....[130]....
        /*0914*/ 	.word	0x00004b50
        /*0918*/ 	.word	0x000000ff
        /*091c*/ 	.word	0x00000000
        /*0920*/ 	.short	0x010a
        /*0922*/ 	.byte	0x05
	.zero		1


	//   ....[131]....
        /*0924*/ 	.word	0x00004be0
        /*0928*/ 	.word	0x000000ff
        /*092c*/ 	.word	0x00000000
        /*0930*/ 	.short	0x010a
        /*0932*/ 	.byte	0x04
	.zero		1


	//   ....[132]....
        /*0934*/ 	.word	0x00005070
        /*0938*/ 	.word	0x0000000c
        /*093c*/ 	.word	0x000001e0
        /*0940*/ 	.short	0x010a
        /*0942*/ 	.byte	0xff
	.zero		1


	//   ....[133]....
        /*0944*/ 	.word	0x000051e0
        /*0948*/ 	.word	0x00000000
        /*094c*/ 	.word	0x00000000
        /*0950*/ 	.short	0x0101
        /*0952*/ 	.byte	0xff
	.zero		1


	//   ....[134]....
        /*0954*/ 	.word	0x00005660
        /*0958*/ 	.word	0x000000ff
        /*095c*/ 	.word	0x000001d8
        /*0960*/ 	.short	0x010a
        /*0962*/ 	.byte	0x18
	.zero		1


	//   ....[135]....
        /*0964*/ 	.word	0x00005820
        /*0968*/ 	.word	0x000000ff
        /*096c*/ 	.word	0x000001b8
        /*0970*/ 	.short	0x010a
        /*0972*/ 	.byte	0x04
	.zero		1


	//   ....[136]....
        /*0974*/ 	.word	0x000059f0
        /*0978*/ 	.word	0x000000ff
        /*097c*/ 	.word	0x000001a0
        /*0980*/ 	.short	0x010b
        /*0982*/ 	.byte	0x04
	.zero		1


	//   ....[137]....
        /*0984*/ 	.word	0x00005a00
        /*0988*/ 	.word	0x000000ff
        /*098c*/ 	.word	0x00000000
        /*0990*/ 	.short	0x0101
        /*0992*/ 	.byte	0x14
	.zero		1


	//   ....[138]....
        /*0994*/ 	.word	0x00005a10
        /*0998*/ 	.word	0x000000ff
        /*099c*/ 	.word	0x000001b8
        /*09a0*/ 	.short	0x010a
        /*09a2*/ 	.byte	0x05
	.zero		1


	//   ....[139]....
        /*09a4*/ 	.word	0x00005c00
        /*09a8*/ 	.word	0x000000ff
        /*09ac*/ 	.word	0x000001a0
        /*09b0*/ 	.short	0x010b
        /*09b2*/ 	.byte	0x05
	.zero		1


	//   ....[140]....
        /*09b4*/ 	.word	0x00005c10
        /*09b8*/ 	.word	0x000000ff
        /*09bc*/ 	.word	0x00000000
        /*09c0*/ 	.short	0x0101
        /*09c2*/ 	.byte	0x04
	.zero		1


	//   ....[141]....
        /*09c4*/ 	.word	0x00005cb0
        /*09c8*/ 	.word	0x000000ff
        /*09cc*/ 	.word	0x00000000
        /*09d0*/ 	.short	0x010a
        /*09d2*/ 	.byte	0x04
	.zero		1


	//   ....[142]....
        /*09d4*/ 	.word	0x00005d40
        /*09d8*/ 	.word	0x000000ff
        /*09dc*/ 	.word	0x00000000
        /*09e0*/ 	.short	0x010a
        /*09e2*/ 	.byte	0x05
	.zero		1


	//   ....[143]....
        /*09e4*/ 	.word	0x00005de0
        /*09e8*/ 	.word	0x00000000
        /*09ec*/ 	.word	0x00000000
        /*09f0*/ 	.short	0x010a
        /*09f2*/ 	.byte	0xff
	.zero		1


	//   ....[144]....
        /*09f4*/ 	.word	0x00006140
        /*09f8*/ 	.word	0x00000000
        /*09fc*/ 	.word	0x000001e0
        /*0a00*/ 	.short	0x010a
        /*0a02*/ 	.byte	0xff
	.zero		1


	//   ....[145]....
        /*0a04*/ 	.word	0x00006210
        /*0a08*/ 	.word	0x00000000
        /*0a0c*/ 	.word	0x00000000
        /*0a10*/ 	.short	0x0101
        /*0a12*/ 	.byte	0xff
	.zero		1


	//   ....[146]....
        /*0a14*/ 	.word	0x00006e20
        /*0a18*/ 	.word	0x00000002
        /*0a1c*/ 	.word	0x000001a0
        /*0a20*/ 	.short	0x010a
        /*0a22*/ 	.byte	0xff
	.zero		1


	//   ....[147]....
        /*0a24*/ 	.word	0x00006e60
        /*0a28*/ 	.word	0x0000001b
        /*0a2c*/ 	.word	0x00000200
        /*0a30*/ 	.short	0x010a
        /*0a32*/ 	.byte	0xff
	.zero		1


	//   ....[148]....
        /*0a34*/ 	.word	0x00006f50
        /*0a38*/ 	.word	0x00000002
        /*0a3c*/ 	.word	0x000001a0
        /*0a40*/ 	.short	0x010a
        /*0a42*/ 	.byte	0xff
	.zero		1


	//   ....[149]....
        /*0a44*/ 	.word	0x000070e0
        /*0a48*/ 	.word	0x0000001b
        /*0a4c*/ 	.word	0x00000200
        /*0a50*/ 	.short	0x010a
        /*0a52*/ 	.byte	0xff
	.zero		1


	//   ....[150]....
        /*0a54*/ 	.word	0x000078b0
        /*0a58*/ 	.word	0x00000000
        /*0a5c*/ 	.word	0x00000000
        /*0a60*/ 	.short	0x0101
        /*0a62*/ 	.byte	0xff
	.zero		1


	//   ....[151]....
        /*0a64*/ 	.word	0x000078c0
        /*0a68*/ 	.word	0x00000002
        /*0a6c*/ 	.word	0x000001a0
        /*0a70*/ 	.short	0x010a
        /*0a72*/ 	.byte	0xff
	.zero		1


	//   ....[152]....
        /*0a74*/ 	.word	0x00007980
        /*0a78*/ 	.word	0x00000002
        /*0a7c*/ 	.word	0x000001a0
        /*0a80*/ 	.short	0x010a
        /*0a82*/ 	.byte	0xff
	.zero		1


	//   ....[153]....
        /*0a84*/ 	.word	0x00007d30
        /*0a88*/ 	.word	0x000000ff
        /*0a8c*/ 	.word	0x00000000
        /*0a90*/ 	.short	0x0101
        /*0a92*/ 	.byte	0x04
	.zero		1


	//   ....[154]....
        /*0a94*/ 	.word	0x00008280
        /*0a98*/ 	.word	0x00000000
        /*0a9c*/ 	.word	0x00000000
        /*0aa0*/ 	.short	0x0101
        /*0aa2*/ 	.byte	0xff
	.zero		1


	//   ....[155]....
        /*0aa4*/ 	.word	0x00008530
        /*0aa8*/ 	.word	0x000000ff
        /*0aac*/ 	.word	0x00000000
        /*0ab0*/ 	.short	0x0101
        /*0ab2*/ 	.byte	0x04
	.zero		1


	//   ....[156]....
        /*0ab4*/ 	.word	0x00008550
        /*0ab8*/ 	.word	0x00000000
        /*0abc*/ 	.word	0x00000250
        /*0ac0*/ 	.short	0x010a
        /*0ac2*/ 	.byte	0xff
	.zero		1


	//   ....[157]....
        /*0ac4*/ 	.word	0x000085b0
        /*0ac8*/ 	.word	0x00000000
        /*0acc*/ 	.word	0x000000d0
        /*0ad0*/ 	.short	0x010a
        /*0ad2*/ 	.byte	0xff
	.zero		1


	//   ....[158]....
        /*0ad4*/ 	.word	0x00008610
        /*0ad8*/ 	.word	0x00000000
        /*0adc*/ 	.word	0x000000d0
        /*0ae0*/ 	.short	0x010a
        /*0ae2*/ 	.byte	0xff
	.zero		1


	//   ....[159]....
        /*0ae4*/ 	.word	0x00008660
        /*0ae8*/ 	.word	0x00000003
        /*0aec*/ 	.word	0x000001e0
        /*0af0*/ 	.short	0x010a
        /*0af2*/ 	.byte	0xff
	.zero		1


	//   ....[160]....
        /*0af4*/ 	.word	0x000086c0
        /*0af8*/ 	.word	0x00000000
        /*0afc*/ 	.word	0x00000000
        /*0b00*/ 	.short	0x010a
        /*0b02*/ 	.byte	0xff
	.zero		1


	//   ....[161]....
        /*0b04*/ 	.word	0x00008720
        /*0b08*/ 	.word	0x00000000
        /*0b0c*/ 	.word	0x00000000
        /*0b10*/ 	.short	0x010a
        /*0b12*/ 	.byte	0xff
	.zero		1


	//   ....[162]....
        /*0b14*/ 	.word	0x00008780
        /*0b18*/ 	.word	0x00000000
        /*0b1c*/ 	.word	0x00000000
        /*0b20*/ 	.short	0x010a
        /*0b22*/ 	.byte	0xff
	.zero		1


	//   ....[163]....
        /*0b24*/ 	.word	0x000087e0
        /*0b28*/ 	.word	0x00000000
        /*0b2c*/ 	.word	0x00000000
        /*0b30*/ 	.short	0x010a
        /*0b32*/ 	.byte	0xff
	.zero		1


	//   ....[164]....
        /*0b34*/ 	.word	0x00008840
        /*0b38*/ 	.word	0x00000000
        /*0b3c*/ 	.word	0x00000000
        /*0b40*/ 	.short	0x010a
        /*0b42*/ 	.byte	0xff
	.zero		1


	//   ....[165]....
        /*0b44*/ 	.word	0x000088a0
        /*0b48*/ 	.word	0x00000000
        /*0b4c*/ 	.word	0x00000000
        /*0b50*/ 	.short	0x010a
        /*0b52*/ 	.byte	0xff
	.zero		1


	//   ....[166]....
        /*0b54*/ 	.word	0x00008900
        /*0b58*/ 	.word	0x00000000
        /*0b5c*/ 	.word	0x00000000
        /*0b60*/ 	.short	0x010a
        /*0b62*/ 	.byte	0xff
	.zero		1


	//   ....[167]....
        /*0b64*/ 	.word	0x00008960
        /*0b68*/ 	.word	0x00000000
        /*0b6c*/ 	.word	0x00000000
        /*0b70*/ 	.short	0x010a
        /*0b72*/ 	.byte	0xff
	.zero		1


	//   ....[168]....
        /*0b74*/ 	.word	0x000089c0
        /*0b78*/ 	.word	0x00000000
        /*0b7c*/ 	.word	0x00000000
        /*0b80*/ 	.short	0x010a
        /*0b82*/ 	.byte	0xff
	.zero		1


	//   ....[169]....
        /*0b84*/ 	.word	0x00008a20
        /*0b88*/ 	.word	0x00000000
        /*0b8c*/ 	.word	0x00000000
        /*0b90*/ 	.short	0x010a
        /*0b92*/ 	.byte	0xff
	.zero		1


	//   ....[170]....
        /*0b94*/ 	.word	0x00008a80
        /*0b98*/ 	.word	0x00000000
        /*0b9c*/ 	.word	0x00000000
        /*0ba0*/ 	.short	0x010a
        /*0ba2*/ 	.byte	0xff
	.zero		1


	//   ....[171]....
        /*0ba4*/ 	.word	0x00008ae0
        /*0ba8*/ 	.word	0x00000000
        /*0bac*/ 	.word	0x00000000
        /*0bb0*/ 	.short	0x010a
        /*0bb2*/ 	.byte	0xff
	.zero		1


	//   ....[172]....
        /*0bb4*/ 	.word	0x00008b40
        /*0bb8*/ 	.word	0x00000000
        /*0bbc*/ 	.word	0x00000000
        /*0bc0*/ 	.short	0x010a
        /*0bc2*/ 	.byte	0xff
	.zero		1


	//   ....[173]....
        /*0bc4*/ 	.word	0x00008ba0
        /*0bc8*/ 	.word	0x00000000
        /*0bcc*/ 	.word	0x00000000
        /*0bd0*/ 	.short	0x010a
        /*0bd2*/ 	.byte	0xff
	.zero		1


	//   ....[174]....
        /*0bd4*/ 	.word	0x00008c00
        /*0bd8*/ 	.word	0x00000000
        /*0bdc*/ 	.word	0x00000000
        /*0be0*/ 	.short	0x010a
        /*0be2*/ 	.byte	0xff
	.zero		1


	//   ....[175]....
        /*0be4*/ 	.word	0x00008c60
        /*0be8*/ 	.word	0x00000000
        /*0bec*/ 	.word	0x00000000
        /*0bf0*/ 	.short	0x010a
        /*0bf2*/ 	.byte	0xff
	.zero		1


	//   ....[176]....
        /*0bf4*/ 	.word	0x00008cc0
        /*0bf8*/ 	.word	0x00000000
        /*0bfc*/ 	.word	0x00000000
        /*0c00*/ 	.short	0x010a
        /*0c02*/ 	.byte	0xff
	.zero		1


	//   ....[177]....
        /*0c04*/ 	.word	0x00008d20
        /*0c08*/ 	.word	0x00000000
        /*0c0c*/ 	.word	0x00000000
        /*0c10*/ 	.short	0x010a
        /*0c12*/ 	.byte	0xff
	.zero		1


	//   ....[178]....
        /*0c14*/ 	.word	0x00008d80
        /*0c18*/ 	.word	0x00000000
        /*0c1c*/ 	.word	0x00000000
        /*0c20*/ 	.short	0x010a
        /*0c22*/ 	.byte	0xff
	.zero		1


	//   ....[179]....
        /*0c24*/ 	.word	0x00008de0
        /*0c28*/ 	.word	0x00000000
        /*0c2c*/ 	.word	0x00000000
        /*0c30*/ 	.short	0x010a
        /*0c32*/ 	.byte	0xff
	.zero		1


	//   ....[180]....
        /*0c34*/ 	.word	0x00008e40
        /*0c38*/ 	.word	0x00000000
        /*0c3c*/ 	.word	0x00000000
        /*0c40*/ 	.short	0x010a
        /*0c42*/ 	.byte	0xff
	.zero		1


	//   ....[181]....
        /*0c44*/ 	.word	0x00008ea0
        /*0c48*/ 	.word	0x00000000
        /*0c4c*/ 	.word	0x00000000
        /*0c50*/ 	.short	0x010a
        /*0c52*/ 	.byte	0xff
	.zero		1


	//   ....[182]....
        /*0c54*/ 	.word	0x00008f00
        /*0c58*/ 	.word	0x00000000
        /*0c5c*/ 	.word	0x00000000
        /*0c60*/ 	.short	0x010a
        /*0c62*/ 	.byte	0xff
	.zero		1


	//   ....[183]....
        /*0c64*/ 	.word	0x00008f60
        /*0c68*/ 	.word	0x00000000
        /*0c6c*/ 	.word	0x00000000
        /*0c70*/ 	.short	0x010a
        /*0c72*/ 	.byte	0xff
	.zero		1


	//   ....[184]....
        /*0c74*/ 	.word	0x00008fc0
        /*0c78*/ 	.word	0x00000000
        /*0c7c*/ 	.word	0x00000000
        /*0c80*/ 	.short	0x010a
        /*0c82*/ 	.byte	0xff
	.zero		1


	//   ....[185]....
        /*0c84*/ 	.word	0x00009010
        /*0c88*/ 	.word	0x00000002
        /*0c8c*/ 	.word	0x00000240
        /*0c90*/ 	.short	0x010a
        /*0c92*/ 	.byte	0xff
	.zero		1


	//   ....[186]....
        /*0c94*/ 	.word	0x00009070
        /*0c98*/ 	.word	0x00000002
        /*0c9c*/ 	.word	0x000001f0
        /*0ca0*/ 	.short	0x010a
        /*0ca2*/ 	.byte	0xff
	.zero		1


	//   ....[187]....
        /*0ca4*/ 	.word	0x000090c0
        /*0ca8*/ 	.word	0x00000002
        /*0cac*/ 	.word	0x000001e0
        /*0cb0*/ 	.short	0x010a
        /*0cb2*/ 	.byte	0xff
	.zero		1


	//   ....[188]....
        /*0cb4*/ 	.word	0x00009120
        /*0cb8*/ 	.word	0x00000000
        /*0cbc*/ 	.word	0x000001f0
        /*0cc0*/ 	.short	0x010a
        /*0cc2*/ 	.byte	0xff
	.zero		1


	//   ....[189]....
        /*0cc4*/ 	.word	0x00009170
        /*0cc8*/ 	.word	0x00000000
        /*0ccc*/ 	.word	0x000001e0
        /*0cd0*/ 	.short	0x010a
        /*0cd2*/ 	.byte	0xff
	.zero		1


	//   ....[190]....
        /*0cd4*/ 	.word	0x000091d0
        /*0cd8*/ 	.word	0x00000002
        /*0cdc*/ 	.word	0x00000220
        /*0ce0*/ 	.short	0x010a
        /*0ce2*/ 	.byte	0xff
	.zero		1


	//   ....[191]....
        /*0ce4*/ 	.word	0x00009230
        /*0ce8*/ 	.word	0x00000000
        /*0cec*/ 	.word	0x00000000
        /*0cf0*/ 	.short	0x010a
        /*0cf2*/ 	.byte	0xff
	.zero		1


	//   ....[192]....
        /*0cf4*/ 	.word	0x00009290
        /*0cf8*/ 	.word	0x00000000
        /*0cfc*/ 	.word	0x00000000
        /*0d00*/ 	.short	0x010a
        /*0d02*/ 	.byte	0xff
	.zero		1


	//   ....[193]....
        /*0d04*/ 	.word	0x000092f0
        /*0d08*/ 	.word	0x00000000
        /*0d0c*/ 	.word	0x00000000
        /*0d10*/ 	.short	0x010a
        /*0d12*/ 	.byte	0xff
	.zero		1


	//   ....[194]....
        /*0d14*/ 	.word	0x00009350
        /*0d18*/ 	.word	0x00000000
        /*0d1c*/ 	.word	0x00000000
        /*0d20*/ 	.short	0x010a
        /*0d22*/ 	.byte	0xff
	.zero		1


	//   ....[195]....
        /*0d24*/ 	.word	0x000093b0
        /*0d28*/ 	.word	0x00000000
        /*0d2c*/ 	.word	0x00000000
        /*0d30*/ 	.short	0x010a
        /*0d32*/ 	.byte	0xff
	.zero		1


	//   ....[196]....
        /*0d34*/ 	.word	0x00009400
        /*0d38*/ 	.word	0x0000000c
        /*0d3c*/ 	.word	0x000001e0
        /*0d40*/ 	.short	0x010a
        /*0d42*/ 	.byte	0xff
	.zero		1


	//   ....[197]....
        /*0d44*/ 	.word	0x00009460
        /*0d48*/ 	.word	0x00000000
        /*0d4c*/ 	.word	0x000001d8
        /*0d50*/ 	.short	0x010a
        /*0d52*/ 	.byte	0xff
	.zero		1


	//   ....[198]....
        /*0d54*/ 	.word	0x000094c0
        /*0d58*/ 	.word	0x00000000
        /*0d5c*/ 	.word	0x000001b8
        /*0d60*/ 	.short	0x010a
        /*0d62*/ 	.byte	0xff
	.zero		1


	//   ....[199]....
        /*0d64*/ 	.word	0x00009520
        /*0d68*/ 	.word	0x00000006
        /*0d6c*/ 	.word	0x000001b8
        /*0d70*/ 	.short	0x010a
        /*0d72*/ 	.byte	0xff
	.zero		1


	//   ....[200]....
        /*0d74*/ 	.word	0x00009580
        /*0d78*/ 	.word	0x00000000
        /*0d7c*/ 	.word	0x00000000
        /*0d80*/ 	.short	0x010a
        /*0d82*/ 	.byte	0xff
	.zero		1


	//   ....[201]....
        /*0d84*/ 	.word	0x000095e0
        /*0d88*/ 	.word	0x00000000
        /*0d8c*/ 	.word	0x00000000
        /*0d90*/ 	.short	0x010a
        /*0d92*/ 	.byte	0xff
	.zero		1


	//   ....[202]....
        /*0d94*/ 	.word	0x00009630
        /*0d98*/ 	.word	0x00000000
        /*0d9c*/ 	.word	0x000001e0
        /*0da0*/ 	.short	0x010a
        /*0da2*/ 	.byte	0xff
	.zero		1


	//   ....[203]....
        /*0da4*/ 	.word	0x00009680
        /*0da8*/ 	.word	0x00000002
        /*0dac*/ 	.word	0x000001a0
        /*0db0*/ 	.short	0x010a
        /*0db2*/ 	.byte	0xff
	.zero		1


	//   ....[204]....
        /*0db4*/ 	.word	0x000096d0
        /*0db8*/ 	.word	0x0000001b
        /*0dbc*/ 	.word	0x00000200
        /*0dc0*/ 	.short	0x010a
        /*0dc2*/ 	.byte	0xff
	.zero		1


	//   ....[205]....
        /*0dc4*/ 	.word	0x00009720
        /*0dc8*/ 	.word	0x00000002
        /*0dcc*/ 	.word	0x000001a0
        /*0dd0*/ 	.short	0x010a
        /*0dd2*/ 	.byte	0xff
	.zero		1


	//----- nvinfo : EIATTR_NUM_MBARRIERS
	.align		4
.L_47:
        /*0dd4*/ 	.byte	0x03, 0x38
        /*0dd6*/ 	.short	0x004c


	//----- nvinfo : EIATTR_EXIT_INSTR_OFFSETS
	.align		4
        /*0dd8*/ 	.byte	0x04, 0x1c
        /*0dda*/ 	.short	(.L_49 - .L_48)


	//   ....[0]....
.L_48:
        /*0ddc*/ 	.word	0x00003a60


	//   ....[1]....
        /*0de0*/ 	.word	0x00003f50


	//   ....[2]....
        /*0de4*/ 	.word	0x00003fb0


	//   ....[3]....
        /*0de8*/ 	.word	0x00004e40


	//   ....[4]....
        /*0dec*/ 	.word	0x00005e10


	//   ....[5]....
        /*0df0*/ 	.word	0x00005e50


	//   ....[6]....
        /*0df4*/ 	.word	0x00008420


	//   ....[7]....
        /*0df8*/ 	.word	0x000084a0


	//   ....[8]....
        /*0dfc*/ 	.word	0x000084d0


	//   ....[9]....
        /*0e00*/ 	.word	0x00008540


	//----- nvinfo : EIATTR_MAX_THREADS
	.align		4
.L_49:
        /*0e04*/ 	.byte	0x04, 0x05
        /*0e06*/ 	.short	(.L_51 - .L_50)
.L_50:
        /*0e08*/ 	.word	0x00000100
        /*0e0c*/ 	.word	0x00000001
        /*0e10*/ 	.word	0x00000001


	//----- nvinfo : EIATTR_CRS_STACK_SIZE
	.align		4
.L_51:
        /*0e14*/ 	.byte	0x04, 0x1e
        /*0e16*/ 	.short	(.L_53 - .L_52)
.L_52:
        /*0e18*/ 	.word	0x00000000


	//----- nvinfo : EIATTR_CBANK_PARAM_SIZE
	.align		4
.L_53:
        /*0e1c*/ 	.byte	0x03, 0x19
        /*0e1e*/ 	.short	0x0800


	//----- nvinfo : EIATTR_PARAM_CBANK
	.align		4
        /*0e20*/ 	.byte	0x04, 0x0a
        /*0e22*/ 	.short	(.L_55 - .L_54)
	.align		4
.L_54:
        /*0e24*/ 	.word	index@(.nv.constant0._ZN7cutlass13device_kernelINS_4gemm6kernel13GemmUniversalIN4cute5tupleIJiiiiEEENS1_10collective13CollectiveMmaINS1_35MainloopSm100TmaUmmaWarpSpecializedILi26ELi2ELi4ENS5_IJNS4_1CILi2EEESB_NSA_ILi1EEEEEEEENS5_IJNSA_ILi64EEESF_NSA_ILi32EEEEEENS_6half_tENS5_IJlSC_lEEESI_SJ_NS4_8TiledMMAINS4_8MMA_AtomIJNS4_20SM100_MMA_F16BF16_SSISI_SI_fLi64ELi64ELNS4_4UMMA5MajorE0ELSO_0ELNSN_7ScaleInE0ELSP_0EEEEEENS4_6LayoutINS5_IJSC_SC_SC_EEENS5_IJNSA_ILi0EEESU_SU_EEEEENS5_IJNS4_10UnderscoreESX_SX_EEEEENS4_23SM90_TMA_LOAD_MULTICASTENS4_14ComposedLayoutINS4_7SwizzleILi2ELi4ELi3EEENS4_18smem_ptr_flag_bitsILi16EEENSS_INS5_IJNSA_ILi8EEESG_EEENS5_IJSG_SC_EEEEEEEvNS4_8identityES10_S1A_vS1B_EENS_8epilogue10collective18CollectiveEpilogueINS1D_23Sm100TmaWarpSpecializedILi3ELi2ELi16ELb1ELb0EEEJSH_NS5_IJNSS_ISF_SC_EENSS_ISG_SC_EEEEESI_SJ_SI_SJ_NS1D_6fusion15FusionCallbacksIS1H_NS1L_17LinearCombinationISI_fSI_fLNS_15FloatRoundStyleE2EEESH_S1K_JEEENS4_5SM1004TMEM4LOAD26SM100_TMEM_LOAD_16dp256b4xENS4_13SM90_TMA_LOADES1A_NS4_17SM75_U32x4_LDSM_NENS4_14SM90_TMA_STOREES1A_NS4_17SM90_U32x4_STSM_NENS4_39AutoVectorizingCopyWithAssumedAlignmentILi128EEEEEEvvEEEEvNT_6ParamsE)
        /*0e28*/ 	.short	0x0380
        /*0e2a*/ 	.short	0x0800


	//----- nvinfo : EIATTR_SW_WAR
	.align		4
.L_55:
        /*0e2c*/ 	.byte	0x04, 0x36
        /*0e2e*/ 	.short	(.L_57 - .L_56)
.L_56:
        /*0e30*/ 	.word	0x00000008
.L_57:


//--------------------- .nv.callgraph             --------------------------
	.section	.nv.callgraph,"",@"SHT_CUDA_CALLGRAPH"
	.align	4
	.sectionentsize	8
	.align		4
        /*0000*/ 	.word	0x00000000
	.align		4
        /*0004*/ 	.word	0xffffffff
	.align		4
        /*0008*/ 	.word	index@(_ZN7cutlass13device_kernelINS_4gemm6kernel13GemmUniversalIN4cute5tupleIJiiiiEEENS1_10collective13CollectiveMmaINS1_35MainloopSm100TmaUmmaWarpSpecializedILi26ELi2ELi4ENS5_IJNS4_1CILi2EEESB_NSA_ILi1EEEEEEEENS5_IJNSA_ILi64EEESF_NSA_ILi32EEEEEENS_6half_tENS5_IJlSC_lEEESI_SJ_NS4_8TiledMMAINS4_8MMA_AtomIJNS4_20SM100_MMA_F16BF16_SSISI_SI_fLi64ELi64ELNS4_4UMMA5MajorE0ELSO_0ELNSN_7ScaleInE0ELSP_0EEEEEENS4_6LayoutINS5_IJSC_SC_SC_EEENS5_IJNSA_ILi0EEESU_SU_EEEEENS5_IJNS4_10UnderscoreESX_SX_EEEEENS4_23SM90_TMA_LOAD_MULTICASTENS4_14ComposedLayoutINS4_7SwizzleILi2ELi4ELi3EEENS4_18smem_ptr_flag_bitsILi16EEENSS_INS5_IJNSA_ILi8EEESG_EEENS5_IJSG_SC_EEEEEEEvNS4_8identityES10_S1A_vS1B_EENS_8epilogue10collective18CollectiveEpilogueINS1D_23Sm100TmaWarpSpecializedILi3ELi2ELi16ELb1ELb0EEEJSH_NS5_IJNSS_ISF_SC_EENSS_ISG_SC_EEEEESI_SJ_SI_SJ_NS1D_6fusion15FusionCallbacksIS1H_NS1L_17LinearCombinationISI_fSI_fLNS_15FloatRoundStyleE2EEESH_S1K_JEEENS4_5SM1004TMEM4LOAD26SM100_TMEM_LOAD_16dp256b4xENS4_13SM90_TMA_LOADES1A_NS4_17SM75_U32x4_LDSM_NENS4_14SM90_TMA_STOREES1A_NS4_17SM90_U32x4_STSM_NENS4_39AutoVectorizingCopyWithAssumedAlignmentILi128EEEEEEvvEEEEvNT_6ParamsE)
	.align		4
        /*000c*/ 	.word	index@(__assertfail)
	.align		4
        /*0010*/ 	.word	0x00000000
	.align		4
        /*0014*/ 	.word	0xfffffffe
	.align		4
        /*0018*/ 	.word	0x00000000
	.align		4
        /*001c*/ 	.word	0xfffffffd
	.align		4
        /*0020*/ 	.word	0x00000000
	.align		4
        /*0024*/ 	.word	0xfffffffc


//--------------------- .nv.constant4             --------------------------
	.section	.nv.constant4,"a",@progbits
	.align	8
	.align		8
.nv.constant4:
        /*0000*/ 	.dword	__assertfail
	.align		8
        /*0008*/ 	.dword	__unnamed_1
	.align		8
        /*0010*/ 	.dword	__unnamed_2
	.align		8
        /*0018*/ 	.dword	_ZN39_INTERNAL_7693200b_4_k_cu_e178515c_67954cuda3std3__45__cpo5beginE
	.align		8
        /*0020*/ 	.dword	_ZN39_INTERNAL_7693200b_4_k_cu_e178515c_67954cuda3std3__45__cpo3endE
	.align		8
        /*0028*/ 	.dword	_ZN39_INTERNAL_7693200b_4_k_cu_e178515c_67954cuda3std3__45__cpo6cbeginE
	.align		8
        /*0030*/ 	.dword	_ZN39_INTERNAL_7693200b_4_k_cu_e178515c_67954cuda3std3__45__cpo4cendE
	.align		8
        /*0038*/ 	.dword	_ZN39_INTERNAL_7693200b_4_k_cu_e178515c_67954cuda3std3__441_GLOBAL__N__7693200b_4_k_cu_e178515c_67956ignoreE
	.align		8
        /*0040*/ 	.dword	_ZN39_INTERNAL_7693200b_4_k_cu_e178515c_67954cuda3std3__419piecewise_constructE
	.align		8
        /*0048*/ 	.dword	_ZN39_INTERNAL_7693200b_4_k_cu_e178515c_67954cuda3std3__48in_placeE
	.align		8
        /*0050*/ 	.dword	_ZN39_INTERNAL_7693200b_4_k_cu_e178515c_67954cuda3std6ranges3__45__cpo4swapE
	.align		8
        /*0058*/ 	.dword	_ZN39_INTERNAL_7693200b_4_k_cu_e178515c_67954cuda3std6ranges3__45__cpo9iter_moveE
	.align		8
        /*0060*/ 	.dword	_ZN39_INTERNAL_7693200b_4_k_cu_e178515c_67954cute7productE
	.align		8
        /*0068*/ 	.dword	_ZN39_INTERNAL_7693200b_4_k_cu_e178515c_67954cute1_E
	.align		8
        /*0070*/ 	.dword	$str$25
	.align		8
        /*0078*/ 	.dword	$str$26
	.align		8
        /*0080*/ 	.dword	$str$27
	.align		8
        /*0088*/ 	.dword	$str$28


//--------------------- .text._ZN7cutlass13device_kernelINS_4gemm6kernel13GemmUniversalIN4cute5tupleIJiiiiEEENS1_10collective13CollectiveMmaINS1_35MainloopSm100TmaUmmaWarpSpecializedILi26ELi2ELi4ENS5_IJNS4_1CILi2EEESB_NSA_ILi1EEEEEEEENS5_IJNSA_ILi64EEESF_NSA_ILi32EEEEEENS_6half_tENS5_IJlSC_lEEESI_SJ_NS4_8TiledMMAINS4_8MMA_AtomIJNS4_20SM100_MMA_F16BF16_SSISI_SI_fLi64ELi64ELNS4_4UMMA5MajorE0ELSO_0ELNSN_7ScaleInE0ELSP_0EEEEEENS4_6LayoutINS5_IJSC_SC_SC_EEENS5_IJNSA_ILi0EEESU_SU_EEEEENS5_IJNS4_10UnderscoreESX_SX_EEEEENS4_23SM90_TMA_LOAD_MULTICASTENS4_14ComposedLayoutINS4_7SwizzleILi2ELi4ELi3EEENS4_18smem_ptr_flag_bitsILi16EEENSS_INS5_IJNSA_ILi8EEESG_EEENS5_IJSG_SC_EEEEEEEvNS4_8identityES10_S1A_vS1B_EENS_8epilogue10collective18CollectiveEpilogueINS1D_23Sm100TmaWarpSpecializedILi3ELi2ELi16ELb1ELb0EEEJSH_NS5_IJNSS_ISF_SC_EENSS_ISG_SC_EEEEESI_SJ_SI_SJ_NS1D_6fusion15FusionCallbacksIS1H_NS1L_17LinearCombinationISI_fSI_fLNS_15FloatRoundStyleE2EEESH_S1K_JEEENS4_5SM1004TMEM4LOAD26SM100_TMEM_LOAD_16dp256b4xENS4_13SM90_TMA_LOADES1A_NS4_17SM75_U32x4_LDSM_NENS4_14SM90_TMA_STOREES1A_NS4_17SM90_U32x4_STSM_NENS4_39AutoVectorizingCopyWithAssumedAlignmentILi128EEEEEEvvEEEEvNT_6ParamsE --------------------------
	.section	.text._ZN7cutlass13device_kernelINS_4gemm6kernel13GemmUniversalIN4cute5tupleIJiiiiEEENS1_10collective13CollectiveMmaINS1_35MainloopSm100TmaUmmaWarpSpecializedILi26ELi2ELi4ENS5_IJNS4_1CILi2EEESB_NSA_ILi1EEEEEEEENS5_IJNSA_ILi64EEESF_NSA_ILi32EEEEEENS_6half_tENS5_IJlSC_lEEESI_SJ_NS4_8TiledMMAINS4_8MMA_AtomIJNS4_20SM100_MMA_F16BF16_SSISI_SI_fLi64ELi64ELNS4_4UMMA5MajorE0ELSO_0ELNSN_7ScaleInE0ELSP_0EEEEEENS4_6LayoutINS5_IJSC_SC_SC_EEENS5_IJNSA_ILi0EEESU_SU_EEEEENS5_IJNS4_10UnderscoreESX_SX_EEEEENS4_23SM90_TMA_LOAD_MULTICASTENS4_14ComposedLayoutINS4_7SwizzleILi2ELi4ELi3EEENS4_18smem_ptr_flag_bitsILi16EEENSS_INS5_IJNSA_ILi8EEESG_EEENS5_IJSG_SC_EEEEEEEvNS4_8identityES10_S1A_vS1B_EENS_8epilogue10collective18CollectiveEpilogueINS1D_23Sm100TmaWarpSpecializedILi3ELi2ELi16ELb1ELb0EEEJSH_NS5_IJNSS_ISF_SC_EENSS_ISG_SC_EEEEESI_SJ_SI_SJ_NS1D_6fusion15FusionCallbacksIS1H_NS1L_17LinearCombinationISI_fSI_fLNS_15FloatRoundStyleE2EEESH_S1K_JEEENS4_5SM1004TMEM4LOAD26SM100_TMEM_LOAD_16dp256b4xENS4_13SM90_TMA_LOADES1A_NS4_17SM75_U32x4_LDSM_NENS4_14SM90_TMA_STOREES1A_NS4_17SM90_U32x4_STSM_NENS4_39AutoVectorizingCopyWithAssumedAlignmentILi128EEEEEEvvEEEEvNT_6ParamsE,"ax",@progbits
	.align	128
.text._ZN7cutlass13device_kernelINS_4gemm6kernel13GemmUniversalIN4cute5tupleIJiiiiEEENS1_10collective13CollectiveMmaINS1_35MainloopSm100TmaUmmaWarpSpecializedILi26ELi2ELi4ENS5_IJNS4_1CILi2EEESB_NSA_ILi1EEEEEEEENS5_IJNSA_ILi64EEESF_NSA_ILi32EEEEEENS_6half_tENS5_IJlSC_lEEESI_SJ_NS4_8TiledMMAINS4_8MMA_AtomIJNS4_20SM100_MMA_F16BF16_SSISI_SI_fLi64ELi64ELNS4_4UMMA5MajorE0ELSO_0ELNSN_7ScaleInE0ELSP_0EEEEEENS4_6LayoutINS5_IJSC_SC_SC_EEENS5_IJNSA_ILi0EEESU_SU_EEEEENS5_IJNS4_10UnderscoreESX_SX_EEEEENS4_23SM90_TMA_LOAD_MULTICASTENS4_14ComposedLayoutINS4_7SwizzleILi2ELi4ELi3EEENS4_18smem_ptr_flag_bitsILi16EEENSS_INS5_IJNSA_ILi8EEESG_EEENS5_IJSG_SC_EEEEEEEvNS4_8identityES10_S1A_vS1B_EENS_8epilogue10collective18CollectiveEpilogueINS1D_23Sm100TmaWarpSpecializedILi3ELi2ELi16ELb1ELb0EEEJSH_NS5_IJNSS_ISF_SC_EENSS_ISG_SC_EEEEESI_SJ_SI_SJ_NS1D_6fusion15FusionCallbacksIS1H_NS1L_17LinearCombinationISI_fSI_fLNS_15FloatRoundStyleE2EEESH_S1K_JEEENS4_5SM1004TMEM4LOAD26SM100_TMEM_LOAD_16dp256b4xENS4_13SM90_TMA_LOADES1A_NS4_17SM75_U32x4_LDSM_NENS4_14SM90_TMA_STOREES1A_NS4_17SM90_U32x4_STSM_NENS4_39AutoVectorizingCopyWithAssumedAlignmentILi128EEEEEEvvEEEEvNT_6ParamsE:
        .type           _ZN7cutlass13device_kernelINS_4gemm6kernel13GemmUniversalIN4cute5tupleIJiiiiEEENS1_10collective13CollectiveMmaINS1_35MainloopSm100TmaUmmaWarpSpecializedILi26ELi2ELi4ENS5_IJNS4_1CILi2EEESB_NSA_ILi1EEEEEEEENS5_IJNSA_ILi64EEESF_NSA_ILi32EEEEEENS_6half_tENS5_IJlSC_lEEESI_SJ_NS4_8TiledMMAINS4_8MMA_AtomIJNS4_20SM100_MMA_F16BF16_SSISI_SI_fLi64ELi64ELNS4_4UMMA5MajorE0ELSO_0ELNSN_7ScaleInE0ELSP_0EEEEEENS4_6LayoutINS5_IJSC_SC_SC_EEENS5_IJNSA_ILi0EEESU_SU_EEEEENS5_IJNS4_10UnderscoreESX_SX_EEEEENS4_23SM90_TMA_LOAD_MULTICASTENS4_14ComposedLayoutINS4_7SwizzleILi2ELi4ELi3EEENS4_18smem_ptr_flag_bitsILi16EEENSS_INS5_IJNSA_ILi8EEESG_EEENS5_IJSG_SC_EEEEEEEvNS4_8identityES10_S1A_vS1B_EENS_8epilogue10collective18CollectiveEpilogueINS1D_23Sm100TmaWarpSpecializedILi3ELi2ELi16ELb1ELb0EEEJSH_NS5_IJNSS_ISF_SC_EENSS_ISG_SC_EEEEESI_SJ_SI_SJ_NS1D_6fusion15FusionCallbacksIS1H_NS1L_17LinearCombinationISI_fSI_fLNS_15FloatRoundStyleE2EEESH_S1K_JEEENS4_5SM1004TMEM4LOAD26SM100_TMEM_LOAD_16dp256b4xENS4_13SM90_TMA_LOADES1A_NS4_17SM75_U32x4_LDSM_NENS4_14SM90_TMA_STOREES1A_NS4_17SM90_U32x4_STSM_NENS4_39AutoVectorizingCopyWithAssumedAlignmentILi128EEEEEEvvEEEEvNT_6ParamsE,@function
        .size           _ZN7cutlass13device_kernelINS_4gemm6kernel13GemmUniversalIN4cute5tupleIJiiiiEEENS1_10collective13CollectiveMmaINS1_35MainloopSm100TmaUmmaWarpSpecializedILi26ELi2ELi4ENS5_IJNS4_1CILi2EEESB_NSA_ILi1EEEEEEEENS5_IJNSA_ILi64EEESF_NSA_ILi32EEEEEENS_6half_tENS5_IJlSC_lEEESI_SJ_NS4_8TiledMMAINS4_8MMA_AtomIJNS4_20SM100_MMA_F16BF16_SSISI_SI_fLi64ELi64ELNS4_4UMMA5MajorE0ELSO_0ELNSN_7ScaleInE0ELSP_0EEEEEENS4_6LayoutINS5_IJSC_SC_SC_EEENS5_IJNSA_ILi0EEESU_SU_EEEEENS5_IJNS4_10UnderscoreESX_SX_EEEEENS4_23SM90_TMA_LOAD_MULTICASTENS4_14ComposedLayoutINS4_7SwizzleILi2ELi4ELi3EEENS4_18smem_ptr_flag_bitsILi16EEENSS_INS5_IJNSA_ILi8EEESG_EEENS5_IJSG_SC_EEEEEEEvNS4_8identityES10_S1A_vS1B_EENS_8epilogue10collective18CollectiveEpilogueINS1D_23Sm100TmaWarpSpecializedILi3ELi2ELi16ELb1ELb0EEEJSH_NS5_IJNSS_ISF_SC_EENSS_ISG_SC_EEEEESI_SJ_SI_SJ_NS1D_6fusion15FusionCallbacksIS1H_NS1L_17LinearCombinationISI_fSI_fLNS_15FloatRoundStyleE2EEESH_S1K_JEEENS4_5SM1004TMEM4LOAD26SM100_TMEM_LOAD_16dp256b4xENS4_13SM90_TMA_LOADES1A_NS4_17SM75_U32x4_LDSM_NENS4_14SM90_TMA_STOREES1A_NS4_17SM90_U32x4_STSM_NENS4_39AutoVectorizingCopyWithAssumedAlignmentILi128EEEEEEvvEEEEvNT_6ParamsE,(.L_x_228 - _ZN7cutlass13device_kernelINS_4gemm6kernel13GemmUniversalIN4cute5tupleIJiiiiEEENS1_10collective13CollectiveMmaINS1_35MainloopSm100TmaUmmaWarpSpecializedILi26ELi2ELi4ENS5_IJNS4_1CILi2EEESB_NSA_ILi1EEEEEEEENS5_IJNSA_ILi64EEESF_NSA_ILi32EEEEEENS_6half_tENS5_IJlSC_lEEESI_SJ_NS4_8TiledMMAINS4_8MMA_AtomIJNS4_20SM100_MMA_F16BF16_SSISI_SI_fLi64ELi64ELNS4_4UMMA5MajorE0ELSO_0ELNSN_7ScaleInE0ELSP_0EEEEEENS4_6LayoutINS5_IJSC_SC_SC_EEENS5_IJNSA_ILi0EEESU_SU_EEEEENS5_IJNS4_10UnderscoreESX_SX_EEEEENS4_23SM90_TMA_LOAD_MULTICASTENS4_14ComposedLayoutINS4_7SwizzleILi2ELi4ELi3EEENS4_18smem_ptr_flag_bitsILi16EEENSS_INS5_IJNSA_ILi8EEESG_EEENS5_IJSG_SC_EEEEEEEvNS4_8identityES10_S1A_vS1B_EENS_8epilogue10collective18CollectiveEpilogueINS1D_23Sm100TmaWarpSpecializedILi3ELi2ELi16ELb1ELb0EEEJSH_NS5_IJNSS_ISF_SC_EENSS_ISG_SC_EEEEESI_SJ_SI_SJ_NS1D_6fusion15FusionCallbacksIS1H_NS1L_17LinearCombinationISI_fSI_fLNS_15FloatRoundStyleE2EEESH_S1K_JEEENS4_5SM1004TMEM4LOAD26SM100_TMEM_LOAD_16dp256b4xENS4_13SM90_TMA_LOADES1A_NS4_17SM75_U32x4_LDSM_NENS4_14SM90_TMA_STOREES1A_NS4_17SM90_U32x4_STSM_NENS4_39AutoVectorizingCopyWithAssumedAlignmentILi128EEEEEEvvEEEEvNT_6ParamsE)
        .other          _ZN7cutlass13device_kernelINS_4gemm6kernel13GemmUniversalIN4cute5tupleIJiiiiEEENS1_10collective13CollectiveMmaINS1_35MainloopSm100TmaUmmaWarpSpecializedILi26ELi2ELi4ENS5_IJNS4_1CILi2EEESB_NSA_ILi1EEEEEEEENS5_IJNSA_ILi64EEESF_NSA_ILi32EEEEEENS_6half_tENS5_IJlSC_lEEESI_SJ_NS4_8TiledMMAINS4_8MMA_AtomIJNS4_20SM100_MMA_F16BF16_SSISI_SI_fLi64ELi64ELNS4_4UMMA5MajorE0ELSO_0ELNSN_7ScaleInE0ELSP_0EEEEEENS4_6LayoutINS5_IJSC_SC_SC_EEENS5_IJNSA_ILi0EEESU_SU_EEEEENS5_IJNS4_10UnderscoreESX_SX_EEEEENS4_23SM90_TMA_LOAD_MULTICASTENS4_14ComposedLayoutINS4_7SwizzleILi2ELi4ELi3EEENS4_18smem_ptr_flag_bitsILi16EEENSS_INS5_IJNSA_ILi8EEESG_EEENS5_IJSG_SC_EEEEEEEvNS4_8identityES10_S1A_vS1B_EENS_8epilogue10collective18CollectiveEpilogueINS1D_23Sm100TmaWarpSpecializedILi3ELi2ELi16ELb1ELb0EEEJSH_NS5_IJNSS_ISF_SC_EENSS_ISG_SC_EEEEESI_SJ_SI_SJ_NS1D_6fusion15FusionCallbacksIS1H_NS1L_17LinearCombinationISI_fSI_fLNS_15FloatRoundStyleE2EEESH_S1K_JEEENS4_5SM1004TMEM4LOAD26SM100_TMEM_LOAD_16dp256b4xENS4_13SM90_TMA_LOADES1A_NS4_17SM75_U32x4_LDSM_NENS4_14SM90_TMA_STOREES1A_NS4_17SM90_U32x4_STSM_NENS4_39AutoVectorizingCopyWithAssumedAlignmentILi128EEEEEEvvEEEEvNT_6ParamsE,@"STO_CUDA_ENTRY STV_DEFAULT"
_ZN7cutlass13device_kernelINS_4gemm6kernel13GemmUniversalIN4cute5tupleIJiiiiEEENS1_10collective13CollectiveMmaINS1_35MainloopSm100TmaUmmaWarpSpecializedILi26ELi2ELi4ENS5_IJNS4_1CILi2EEESB_NSA_ILi1EEEEEEEENS5_IJNSA_ILi64EEESF_NSA_ILi32EEEEEENS_6half_tENS5_IJlSC_lEEESI_SJ_NS4_8TiledMMAINS4_8MMA_AtomIJNS4_20SM100_MMA_F16BF16_SSISI_SI_fLi64ELi64ELNS4_4UMMA5MajorE0ELSO_0ELNSN_7ScaleInE0ELSP_0EEEEEENS4_6LayoutINS5_IJSC_SC_SC_EEENS5_IJNSA_ILi0EEESU_SU_EEEEENS5_IJNS4_10UnderscoreESX_SX_EEEEENS4_23SM90_TMA_LOAD_MULTICASTENS4_14ComposedLayoutINS4_7SwizzleILi2ELi4ELi3EEENS4_18smem_ptr_flag_bitsILi16EEENSS_INS5_IJNSA_ILi8EEESG_EEENS5_IJSG_SC_EEEEEEEvNS4_8identityES10_S1A_vS1B_EENS_8epilogue10collective18CollectiveEpilogueINS1D_23Sm100TmaWarpSpecializedILi3ELi2ELi16ELb1ELb0EEEJSH_NS5_IJNSS_ISF_SC_EENSS_ISG_SC_EEEEESI_SJ_SI_SJ_NS1D_6fusion15FusionCallbacksIS1H_NS1L_17LinearCombinationISI_fSI_fLNS_15FloatRoundStyleE2EEESH_S1K_JEEENS4_5SM1004TMEM4LOAD26SM100_TMEM_LOAD_16dp256b4xENS4_13SM90_TMA_LOADES1A_NS4_17SM75_U32x4_LDSM_NENS4_14SM90_TMA_STOREES1A_NS4_17SM90_U32x4_STSM_NENS4_39AutoVectorizingCopyWithAssumedAlignmentILi128EEEEEEvvEEEEvNT_6ParamsE:
[----:B------:R-:W1:Y:S01]  /*0000*/  LDC R1, c[0x0][0x37c] ;  /* 0x0000df00ff017b82 */ /* 0x000e620000000800 */
[----:B------:R-:W2:Y:S01]  /*0010*/  S2R R55, SR_TID.X ;  /* 0x0000000000377919 */ /* 0x000ea20000002100 */
[----:B------:R-:W3:Y:S01]  /*0020*/  LDCU.64 UR8, c[0x0][0x890] ;  /* 0x00011200ff0877ac */ /* 0x000ee20008000a00 */
[----:B------:R-:W-:Y:S02]  /*0030*/  PRMT R45, RZ, 0x7610, R45 ;  /* 0x00007610ff2d7816 */ /* 0x000fe4000000002d */
[----:B------:R-:W-:Y:S01]  /*0040*/  ELECT P3, URZ, PT ;  /* 0x0000000000ff782f */ /* 0x000fe20003860000 */
[----:B---3--:R-:W-:-:S04]  /*0050*/  UISETP.NE.U32.AND UP0, UPT, UR8, URZ, UPT ;  /* 0x000000ff0800728c */ /* 0x008fc8000bf05070 */
[----:B------:R-:W-:Y:S01]  /*0060*/  UISETP.NE.AND.EX UP0, UPT, UR9, URZ, UPT, UP0 ;  /* 0x000000ff0900728c */ /* 0x000fe2000bf05300 */
[----:B--2---:R-:W-:-:S05]  /*0070*/  SHF.R.U32.HI R46, RZ, 0x5, R55 ;  /* 0x00000005ff2e7819 */ /* 0x004fca0000011637 */
[----:B------:R-:W2:Y:S02]  /*0080*/  SHFL.IDX PT, R0, R46, RZ, 0x1f ;  /* 0x00001fff2e007589 */ /* 0x000ea400000e0000 */
[----:B--2---:R-:W-:Y:S01]  /*0090*/  R2UR UR22, R0 ;  /* 0x00000000001672ca */ /* 0x004fe200000e0000 */
[----:B-1----:R-:W-:-:S14]  /*00a0*/  BRA.U UP0, `(.L_x_0) ;  /* 0x0000000100307547 */ /* 0x002fdc000b800000 */
[----:B------:R-:W1:Y:S02]  /*00b0*/  LDCU.64 UR4, c[0x0][0x888] ;  /* 0x00011100ff0477ac */ /* 0x000e640008000a00 */
[----:B-1----:R-:W-:-:S04]  /*00c0*/  UISETP.NE.U32.AND UP0, UPT, UR4, URZ, UPT ;  /* 0x000000ff0400728c */ /* 0x002fc8000bf05070 */
[----:B------:R-:W-:-:S09]  /*00d0*/  UISETP.NE.AND.EX UP0, UPT, UR5, URZ, UPT, UP0 ;  /* 0x000000ff0500728c */ /* 0x000fd2000bf05300 */
[----:B------:R-:W-:Y:S05]  /*00e0*/  BRA.U !UP0, `(.L_x_1) ;  /* 0x0000000108147547 */ /* 0x000fea000b800000 */
[----:B------:R-:W1:Y:S01]  /*00f0*/  LDC.64 R26, c[0x0][0x888] ;  /* 0x00022200ff1a7b82 */ /* 0x000e620000000a00 */
[----:B------:R-:W1:Y:S02]  /*0100*/  LDCU.64 UR4, c[0x0][0x358] ;  /* 0x00006b00ff0477ac */ /* 0x000e640008000a00 */
[----:B-1----:R1:W5:Y:S01]  /*0110*/  LDG.E R26, desc[UR4][R26.64] ;  /* 0x000000041a1a7981 */ /* 0x002362000c1e1900 */
[----:B------:R-:W-:Y:S01]  /*0120*/  HFMA2 R45, -RZ, RZ, 0, 5.9604644775390625e-08 ;  /* 0x00000001ff2d7431 */ /* 0x000fe200000001ff */
[----:B------:R-:W-:Y:S05]  /*0130*/  BRA `(.L_x_0) ;  /* 0x00000000000c7947 */ /* 0x000fea0003800000 */
.L_x_1:
[----:B------:R-:W1:Y:S01]  /*0140*/  LDCU UR4, c[0x0][0x880] ;  /* 0x00011000ff0477ac */ /* 0x000e620008000800 */
[----:B------:R-:W-:Y:S01]  /*0150*/  HFMA2 R45, -RZ, RZ, 0, 5.9604644775390625e-08 ;  /* 0x00000001ff2d7431 */ /* 0x000fe200000001ff */
[----:B-1----:R-:W-:-:S07]  /*0160*/  MOV R26, UR4 ;  /* 0x00000004001a7c02 */ /* 0x002fce0008000f00 */
.L_x_0:
[----:B------:R-:W2:Y:S02]  /*0170*/  LDCU.64 UR4, c[0x0][0x8b0] ;  /* 0x00011600ff0477ac */ /* 0x000ea40008000a00 */
[----:B--2---:R-:W-:-:S04]  /*0180*/  UISETP.NE.U32.AND UP0, UPT, UR4, URZ, UPT ;  /* 0x000000ff0400728c */ /* 0x004fc8000bf05070 */
[----:B------:R-:W-:-:S09]  /*0190*/  UISETP.NE.AND.EX UP0, UPT, UR5, URZ, UPT, UP0 ;  /* 0x000000ff0500728c */ /* 0x000fd2000bf05300 */
[----:B------:R-:W-:Y:S05]  /*01a0*/  BRA.U UP0, `(.L_x_2) ;  /* 0x0000000100287547 */ /* 0x000fea000b800000 */
[----:B------:R-:W2:Y:S02]  /*01b0*/  LDCU.64 UR4, c[0x0][0x8a8] ;  /* 0x00011500ff0477ac */ /* 0x000ea40008000a00 */
[----:B--2---:R-:W-:-:S04]  /*01c0*/  UISETP.NE.U32.AND UP0, UPT, UR4, URZ, UPT ;  /* 0x000000ff0400728c */ /* 0x004fc8000bf05070 */
[----:B------:R-:W-:-:S09]  /*01d0*/  UISETP.NE.AND.EX UP0, UPT, UR5, URZ, UPT, UP0 ;  /* 0x000000ff0500728c */ /* 0x000fd2000bf05300 */
[----:B------:R-:W-:Y:S05]  /*01e0*/  BRA.U !UP0, `(.L_x_3) ;  /* 0x0000000108107547 */ /* 0x000fea000b800000 */
[----:B------:R-:W2:Y:S01]  /*01f0*/  LDC.64 R24, c[0x0][0x8a8] ;  /* 0x00022a00ff187b82 */ /* 0x000ea20000000a00 */
[----:B------:R-:W2:Y:S02]  /*0200*/  LDCU.64 UR4, c[0x0][0x358] ;  /* 0x00006b00ff0477ac */ /* 0x000ea40008000a00 */
[----:B--2---:R2:W5:Y:S01]  /*0210*/  LDG.E R24, desc[UR4][R24.64] ;  /* 0x0000000418187981 */ /* 0x004562000c1e1900 */
[----:B------:R-:W-:Y:S05]  /*0220*/  BRA `(.L_x_2) ;  /* 0x0000000000087947 */ /* 0x000fea0003800000 */
.L_x_3:
[----:B------:R-:W2:Y:S02]  /*0230*/  LDCU UR4, c[0x0][0x8a0] ;  /* 0x00011400ff0477ac */ /* 0x000ea40008000800 */
[----:B--2---:R-:W-:Y:S02]  /*0240*/  MOV R24, UR4 ;  /* 0x0000000400187c02 */ /* 0x004fe40008000f00 */
.L_x_2:
[----:B------:R-:W-:Y:S01]  /*0250*/  IMAD.U32 R0, RZ, RZ, UR22 ;  /* 0x00000016ff007e24 */ /* 0x000fe2000f8e00ff */
[----:B------:R-:W-:Y:S04]  /*0260*/  BSSY.RECONVERGENT B0, `(.L_x_4) ;  /* 0x000000c000007945 */ /* 0x000fe80003800200 */
[C---:B------:R-:W-:Y:S02]  /*0270*/  ISETP.NE.OR P1, PT, R0.reuse, 0x1, !P3 ;  /* 0x000000010000780c */ /* 0x040fe40005f25670 */
[----:B------:R-:W-:-:S11]  /*0280*/  ISETP.NE.OR P0, PT, R0, 0x3, !P3 ;  /* 0x000000030000780c */ /* 0x000fd60005f05670 */
[----:B------:R-:W-:Y:S05]  /*0290*/  @P1 BRA `(.L_x_5) ;  /* 0x0000000000201947 */ /* 0x000fea0003800000 */
[----:B------:R-:W3:Y:S02]  /*02a0*/  LDCU.64 UR4, c[0x0][0x348] ;  /* 0x00006900ff0477ac */ /* 0x000ee40008000a00 */
[----:B---3--:R-:W-:Y:S02]  /*02b0*/  UIADD3 UR6, UP1, UPT, UR4, 0x80, URZ ;  /* 0x0000008004067890 */ /* 0x008fe4000ff3e0ff */
[----:B------:R-:W-:Y:S02]  /*02c0*/  UIADD3 UR4, UP0, UPT, UR4, 0x180, URZ ;  /* 0x0000018004047890 */ /* 0x000fe4000ff1e0ff */
[----:B------:R-:W-:Y:S02]  /*02d0*/  UIADD3.X UR7, UPT, UPT, URZ, UR5, URZ, UP1, !UPT ;  /* 0x00000005ff077290 */ /* 0x000fe40008ffe4ff */
[----:B------:R-:W-:-:S07]  /*02e0*/  UIADD3.X UR5, UPT, UPT, URZ, UR5, URZ, UP0, !UPT ;  /* 0x00000005ff057290 */ /* 0x000fce00087fe4ff */
[----:B------:R3:W-:Y:S02]  /*02f0*/  UTMACCTL.PF [UR6] ;  /* 0x00000000060079b9 */ /* 0x0007e40008040000 */
[----:B------:R3:W-:Y:S02]  /*0300*/  UTMACCTL.PF [UR4] ;  /* 0x00000000040079b9 */ /* 0x0007e40008040000 */
[----:B---3--:R-:W-:Y:S01]  /*0310*/  NOP ;  /* 0x0000000000007918 */ /* 0x008fe20000000000 */
.L_x_5:
[----:B------:R-:W-:Y:S05]  /*0320*/  BSYNC.RECONVERGENT B0 ;  /* 0x0000000000007941 */ /* 0x000fea0003800200 */
.L_x_4:
[----:B------:R-:W-:Y:S04]  /*0330*/  BSSY.RECONVERGENT B0, `(.L_x_6) ;  /* 0x000000a000007945 */ /* 0x000fe80003800200 */
        /* <DEDUP_REMOVED lines=9> */
.L_x_7:
[----:B------:R-:W-:Y:S05]  /*03d0*/  BSYNC.RECONVERGENT B0 ;  /* 0x0000000000007941 */ /* 0x000fea0003800200 */
.L_x_6:
[----:B------:R-:W3:Y:S01]  /*03e0*/  LDCU.64 UR4, c[0x0][0x888] ;  /* 0x00011100ff0477ac */ /* 0x000ee20008000a00 */
[----:B------:R-:W-:Y:S02]  /*03f0*/  UISETP.EQ.U32.AND UP1, UPT, UR8, URZ, UPT ;  /* 0x000000ff0800728c */ /* 0x000fe4000bf22070 */
[----:B------:R-:W-:Y:S02]  /*0400*/  UPLOP3.LUT UP3, UPT, UPT, UPT, UPT, 0x80, 0x8 ;  /* 0x000000000008789c */ /* 0x000fe40003f6f070 */
[----:B---3--:R-:W-:-:S04]  /*0410*/  UISETP.NE.U32.AND UP0, UPT, UR4, URZ, UPT ;  /* 0x000000ff0400728c */ /* 0x008fc8000bf05070 */
[----:B------:R-:W-:-:S04]  /*0420*/  UISETP.NE.AND.EX UP0, UPT, UR5, URZ, UPT, UP0 ;  /* 0x000000ff0500728c */ /* 0x000fc8000bf05300 */
[----:B------:R-:W-:-:S04]  /*0430*/  UISETP.EQ.OR.EX UP2, UPT, UR9, URZ, !UP0, UP1 ;  /* 0x000000ff0900728c */ /* 0x000fc8000c742710 */
[----:B------:R-:W-:-:S06]  /*0440*/  UP2UR UR4, UPR, URZ, 0x4 ;  /* 0x00000004ff047883 */ /* 0x000fcc0008000000 */
[----:B------:R-:W-:Y:S01]  /*0450*/  MOV R49, UR4 ;  /* 0x0000000400317c02 */ /* 0x000fe20008000f00 */
[----:B------:R-:W-:Y:S06]  /*0460*/  BRA.U !UP2, `(.L_x_8) ;  /* 0x000000010a207547 */ /* 0x000fec000b800000 */
[----:B------:R-:W-:Y:S01]  /*0470*/  UISETP.NE.U32.AND UP1, UPT, UR8, URZ, UPT ;  /* 0x000000ff0800728c */ /* 0x000fe2000bf25070 */
[----:B-----5:R-:W-:Y:S01]  /*0480*/  FSETP.NEU.AND P0, PT, R26, RZ, PT ;  /* 0x000000ff1a00720b */ /* 0x020fe20003f0d000 */
[----:B------:R-:W-:Y:S02]  /*0490*/  USEL UR4, URZ, 0xffffffff, UP0 ;  /* 0xffffffffff047887 */ /* 0x000fe40008000000 */
[----:B------:R-:W-:-:S10]  /*04a0*/  UISETP.NE.AND.EX UP1, UPT, UR9, URZ, UPT, UP1 ;  /* 0x000000ff0900728c */ /* 0x000fd4000bf25310 */
[----:B------:R-:W-:Y:S01]  /*04b0*/  VOTEU.ANY UP0, P0 ;  /* 0x0000000000ff7886 */ /* 0x000fe20000000100 */
[----:B------:R-:W-:-:S04]  /*04c0*/  @!UP1 USEL UR4, URZ, 0xffffffff, UP0 ;  /* 0xffffffffff049887 */ /* 0x000fc80008000000 */
[----:B------:R-:W-:-:S04]  /*04d0*/  ULOP3.LUT UR4, UR4, 0x1, URZ, 0xc0, !UPT ;  /* 0x0000000104047892 */ /* 0x000fc8000f8ec0ff */
[----:B------:R-:W-:-:S11]  /*04e0*/  UISETP.NE.U32.AND UP3, UPT, UR4, 0x1, UPT ;  /* 0x000000010400788c */ /* 0x000fd6000bf65070 */
.L_x_8:
[----:B------:R-:W3:Y:S01]  /*04f0*/  SHFL.IDX PT, R2, R46, RZ, 0x1f ;  /* 0x00001fff2e027589 */ /* 0x000ee200000e0000 */
[----:B------:R-:W-:-:S04]  /*0500*/  UISETP.NE.AND UP0, UPT, UR22, 0x2, UPT ;  /* 0x000000021600788c */ /* 0x000fc8000bf05270 */
[----:B------:R-:W-:Y:S01]  /*0510*/  USEL UR33, URZ, 0x1, UP0 ;  /* 0x00000001ff217887 */ /* 0x000fe20008000000 */
[----:B---3--:R-:W-:-:S13]  /*0520*/  ISETP.NE.AND P0, PT, R2, RZ, PT ;  /* 0x000000ff0200720c */ /* 0x008fda0003f05270 */
[----:B------:R-:W-:Y:S05]  /*0530*/  @P0 BRA `(.L_x_9) ;  /* 0x0000000400140947 */ /* 0x000fea0003800000 */
[----:B------:R-:W-:Y:S01]  /*0540*/  ELECT P0, URZ, PT ;  /* 0x0000000000ff782f */ /* 0x000fe20003800000 */
[----:B------:R-:W-:-:S12]  /*0550*/  BSSY.RECONVERGENT B0, `(.L_x_9) ;  /* 0x0000043000007945 */ /* 0x000fd80003800200 */
[----:B------:R-:W-:Y:S05]  /*0560*/  @!P0 BRA `(.L_x_10) ;  /* 0x0000000400048947 */ /* 0x000fea0003800000 */
[----:B------:R-:W3:Y:S01]  /*0570*/  S2UR UR4, SR_CgaCtaId ;  /* 0x00000000000479c3 */ /* 0x000ee20000008800 */
[----:B------:R-:W-:Y:S01]  /*0580*/  UMOV UR5, 0x400 ;  /* 0x0000040000057882 */ /* 0x000fe20000000000 */
[----:B------:R-:W-:Y:S01]  /*0590*/  UMOV UR8, 0x1 ;  /* 0x0000000100087882 */ /* 0x000fe20000000000 */
[----:B------:R-:W-:Y:S01]  /*05a0*/  UMOV UR6, 0x3 ;  /* 0x0000000300067882 */ /* 0x000fe20000000000 */
[----:B------:R-:W-:-:S04]  /*05b0*/  UIADD3 UR8, UPT, UPT, -UR8, 0x100000, URZ ;  /* 0x0010000008087890 */ /* 0x000fc8000fffe1ff */
[----:B------:R-:W-:Y:S02]  /*05c0*/  USHF.L.U32 UR9, UR8, 0xb, URZ ;  /* 0x0000000b08097899 */ /* 0x000fe400080006ff */
[----:B------:R-:W-:Y:S02]  /*05d0*/  USHF.L.U32 UR8, UR8, 0x1, URZ ;  /* 0x0000000108087899 */ /* 0x000fe400080006ff */
[----:B------:R-:W-:-:S04]  /*05e0*/  UIADD3 UR6, UPT, UPT, -UR6, 0x100000, URZ ;  /* 0x0010000006067890 */ /* 0x000fc8000fffe1ff */
[----:B------:R-:W-:Y:S02]  /*05f0*/  USHF.L.U32 UR7, UR6, 0xb, URZ ;  /* 0x0000000b06077899 */ /* 0x000fe400080006ff */
[----:B------:R-:W-:Y:S02]  /*0600*/  USHF.L.U32 UR6, UR6, 0x1, URZ ;  /* 0x0000000106067899 */ /* 0x000fe400080006ff */
[----:B---3--:R-:W-:Y:S01]  /*0610*/  ULEA UR4, UR4, UR5, 0x18 ;  /* 0x0000000504047291 */ /* 0x008fe2000f8ec0ff */
[----:B------:R-:W3:Y:S11]  /*0620*/  FENCE.VIEW.ASYNC.S ;  /* 0x00000000000073c6 */ /* 0x000ef60000000000 */
[----:B---3--:R3:W4:Y:S01]  /*0630*/  SYNCS.EXCH.64 URZ, [UR4], UR8 ;  /* 0x0000000804ff75b2 */ /* 0x0087220008000100 */
[----:B------:R3:W1:Y:S01]  /*0640*/  SYNCS.EXCH.64 URZ, [UR4+0xd0], UR6 ;  /* 0x0000d00604ff75b2 */ /* 0x0006620008000100 */
        /* <DEDUP_REMOVED lines=49> */
[----:B------:R3:W1:Y:S02]  /*0960*/  SYNCS.EXCH.64 URZ, [UR4+0x198], UR6 ;  /* 0x0001980604ff75b2 */ /* 0x0006640008000100 */
[----:B---34-:R-:W-:Y:S01]  /*0970*/  NOP ;  /* 0x0000000000007918 */ /* 0x018fe20000000000 */
.L_x_10:
[----:B------:R-:W-:Y:S05]  /*0980*/  BSYNC.RECONVERGENT B0 ;  /* 0x0000000000007941 */ /* 0x000fea0003800200 */
.L_x_9:
[----:B------:R-:W3:Y:S01]  /*0990*/  SHFL.IDX PT, R2, R46, RZ, 0x1f ;  /* 0x00001fff2e027589 */ /* 0x000ee200000e0000 */
[----:B------:R-:W-:Y:S01]  /*09a0*/  NOP ;  /* 0x0000000000007918 */ /* 0x000fe20000000000 */
[----:B---3--:R-:W-:-:S13]  /*09b0*/  ISETP.NE.AND P0, PT, R2, 0x1, PT ;  /* 0x000000010200780c */ /* 0x008fda0003f05270 */
[----:B------:R-:W-:Y:S05]  /*09c0*/  @P0 BRA `(.L_x_11) ;  /* 0x0000000000500947 */ /* 0x000fea0003800000 */
        /* <DEDUP_REMOVED lines=9> */
[----:B------:R-:W-:Y:S01]  /*0a60*/  USHF.L.U32 UR6, UR6, 0x1, URZ ;  /* 0x0000000106067899 */ /* 0x000fe200080006ff */
[----:B------:R-:W-:Y:S01]  /*0a70*/  ELECT P0, URZ, PT ;  /* 0x0000000000ff782f */ /* 0x000fe20003800000 */
[----:B---3--:R-:W-:Y:S01]  /*0a80*/  ULEA UR4, UR4, UR5, 0x18 ;  /* 0x0000000504047291 */ /* 0x008fe2000f8ec0ff */
[----:B------:R-:W3:Y:S11]  /*0a90*/  FENCE.VIEW.ASYNC.S ;  /* 0x00000000000073c6 */ /* 0x000ef60000000000 */
[----:B---3--:R3:W4:Y:S01]  /*0aa0*/  SYNCS.EXCH.64 URZ, [UR4+0x1a0], UR8 ;  /* 0x0001a00804ff75b2 */ /* 0x0087220008000100 */
[----:B------:R3:W1:Y:S01]  /*0ab0*/  SYNCS.EXCH.64 URZ, [UR4+0x1b8], UR6 ;  /* 0x0001b80604ff75b2 */ /* 0x0006620008000100 */
[----:B------:R3:W1:Y:S01]  /*0ac0*/  SYNCS.EXCH.64 URZ, [UR4+0x1a8], UR8 ;  /* 0x0001a80804ff75b2 */ /* 0x0006620008000100 */
[----:B------:R3:W1:Y:S01]  /*0ad0*/  SYNCS.EXCH.64 URZ, [UR4+0x1c0], UR6 ;  /* 0x0001c00604ff75b2 */ /* 0x0006620008000100 */
[----:B------:R3:W1:Y:S01]  /*0ae0*/  SYNCS.EXCH.64 URZ, [UR4+0x1b0], UR8 ;  /* 0x0001b00804ff75b2 */ /* 0x0006620008000100 */
[----:B------:R3:W1:Y:S01]  /*0af0*/  SYNCS.EXCH.64 URZ, [UR4+0x1c8], UR6 ;  /* 0x0001c80604ff75b2 */ /* 0x0006620008000100 */
[----:B------:R-:W-:Y:S01]  /*0b00*/  NOP ;  /* 0x0000000000007918 */ /* 0x000fe20000000000 */
.L_x_11:
[----:B------:R-:W2:Y:S01]  /*0b10*/  SHFL.IDX PT, R2, R46, RZ, 0x1f ;  /* 0x00001fff2e027589 */ /* 0x000ea200000e0000 */
[----:B------:R-:W-:Y:S01]  /*0b20*/  NOP ;  /* 0x0000000000007918 */ /* 0x000fe20000000000 */
[----:B--2---:R-:W-:-:S13]  /*0b30*/  ISETP.NE.AND P0, PT, R2, 0x3, PT ;  /* 0x000000030200780c */ /* 0x004fda0003f05270 */
[----:B------:R-:W-:Y:S05]  /*0b40*/  @P0 BRA `(.L_x_12) ;  /* 0x0000000000300947 */ /* 0x000fea0003800000 */
[----:B---3--:R-:W2:Y:S01]  /*0b50*/  S2UR UR6, SR_CgaCtaId ;  /* 0x00000000000679c3 */ /* 0x008ea20000008800 */
[----:B------:R-:W-:Y:S01]  /*0b60*/  UMOV UR4, 0x400 ;  /* 0x0000040000047882 */ /* 0x000fe20000000000 */
[----:B------:R-:W-:Y:S01]  /*0b70*/  UMOV UR5, 0x20 ;  /* 0x0000002000057882 */ /* 0x000fe20000000000 */
[----:B------:R-:W-:Y:S01]  /*0b80*/  ELECT P0, URZ, PT ;  /* 0x0000000000ff782f */ /* 0x000fe20003800000 */
[----:B--2---:R-:W-:Y:S02]  /*0b90*/  ULEA UR6, UR6, UR4, 0x18 ;  /* 0x0000000406067291 */ /* 0x004fe4000f8ec0ff */
[----:B------:R-:W-:-:S04]  /*0ba0*/  UIADD3 UR4, UPT, UPT, -UR5, 0x100000, URZ ;  /* 0x0010000005047890 */ /* 0x000fc8000fffe1ff */
[----:B------:R-:W-:Y:S02]  /*0bb0*/  USHF.L.U32 UR5, UR4, 0xb, URZ ;  /* 0x0000000b04057899 */ /* 0x000fe400080006ff */
[----:B------:R-:W-:Y:S01]  /*0bc0*/  USHF.L.U32 UR4, UR4, 0x1, URZ ;  /* 0x0000000104047899 */ /* 0x000fe200080006ff */
[----:B------:R-:W2:Y:S11]  /*0bd0*/  FENCE.VIEW.ASYNC.S ;  /* 0x00000000000073c6 */ /* 0x000eb60000000000 */
[----:B--2---:R2:W3:Y:S01]  /*0be0*/  SYNCS.EXCH.64 URZ, [UR6+0x1d0], UR4 ;  /* 0x0001d00406ff75b2 */ /* 0x0044e20008000100 */
[----:B------:R2:W1:Y:S01]  /*0bf0*/  SYNCS.EXCH.64 URZ, [UR6+0x1d8], UR4 ;  /* 0x0001d80406ff75b2 */ /* 0x0004620008000100 */
[----:B------:R-:W-:Y:S01]  /*0c00*/  NOP ;  /* 0x0000000000007918 */ /* 0x000fe20000000000 */
.L_x_12:
[----:B------:R-:W4:Y:S01]  /*0c10*/  SHFL.IDX PT, R2, R46, RZ, 0x1f ;  /* 0x00001fff2e027589 */ /* 0x000f2200000e0000 */
[----:B------:R-:W-:Y:S01]  /*0c20*/  NOP ;  /* 0x0000000000007918 */ /* 0x000fe20000000000 */
[----:B----4-:R-:W-:-:S13]  /*0c30*/  ISETP.NE.AND P0, PT, R2, 0x4, PT ;  /* 0x000000040200780c */ /* 0x010fda0003f05270 */
[----:B------:R-:W-:Y:S05]  /*0c40*/  @P0 BRA `(.L_x_13) ;  /* 0x00000000004c0947 */ /* 0x000fea0003800000 */
[----:B--23--:R-:W2:Y:S01]  /*0c50*/  S2UR UR6, SR_CgaCtaId ;  /* 0x00000000000679c3 */ /* 0x00cea20000008800 */
[----:B------:R-:W-:Y:S01]  /*0c60*/  UMOV UR4, 0x3a0 ;  /* 0x000003a000047882 */ /* 0x000fe20000000000 */
[----:B------:R-:W-:Y:S01]  /*0c70*/  UMOV UR5, 0x400 ;  /* 0x0000040000057882 */ /* 0x000fe20000000000 */
[----:B------:R-:W-:Y:S01]  /*0c80*/  USEL UR4, UR4, 0x320, UP3 ;  /* 0x0000032004047887 */ /* 0x000fe20009800000 */
[----:B------:R-:W-:Y:S01]  /*0c90*/  UMOV UR8, 0x1 ;  /* 0x0000000100087882 */ /* 0x000fe20000000000 */
[----:B------:R-:W-:Y:S01]  /*0ca0*/  ELECT P0, URZ, PT ;  /* 0x0000000000ff782f */ /* 0x000fe20003800000 */
[----:B------:R-:W-:-:S04]  /*0cb0*/  UIADD3 UR8, UPT, UPT, -UR8, 0x100000, URZ ;  /* 0x0010000008087890 */ /* 0x000fc8000fffe1ff */
[----:B------:R-:W-:Y:S02]  /*0cc0*/  USHF.L.U32 UR9, UR8, 0xb, URZ ;  /* 0x0000000b08097899 */ /* 0x000fe400080006ff */
[----:B------:R-:W-:Y:S02]  /*0cd0*/  USHF.L.U32 UR8, UR8, 0x1, URZ ;  /* 0x0000000108087899 */ /* 0x000fe400080006ff */
[----:B--2---:R-:W-:Y:S02]  /*0ce0*/  ULEA UR6, UR6, UR5, 0x18 ;  /* 0x0000000506067291 */ /* 0x004fe4000f8ec0ff */
[----:B------:R-:W-:-:S04]  /*0cf0*/  UIADD3 UR4, UPT, UPT, -UR4, 0x100000, URZ ;  /* 0x0010000004047890 */ /* 0x000fc8000fffe1ff */
[----:B------:R-:W-:Y:S02]  /*0d00*/  USHF.L.U32 UR5, UR4, 0xb, URZ ;  /* 0x0000000b04057899 */ /* 0x000fe400080006ff */
[----:B------:R-:W-:Y:S01]  /*0d10*/  USHF.L.U32 UR4, UR4, 0x1, URZ ;  /* 0x0000000104047899 */ /* 0x000fe200080006ff */
[----:B------:R-:W2:Y:S03]  /*0d20*/  FENCE.VIEW.ASYNC.S ;  /* 0x00000000000073c6 */ /* 0x000ea60000000000 */
[----:B--2---:R4:W2:Y:S08]  /*0d30*/  SYNCS.EXCH.64 URZ, [UR6+0x1e0], UR8 ;  /* 0x0001e00806ff75b2 */ /* 0x0048b00008000100 */
[----:B------:R4:W3:Y:S01]  /*0d40*/  SYNCS.EXCH.64 URZ, [UR6+0x1f0], UR4 ;  /* 0x0001f00406ff75b2 */ /* 0x0008e20008000100 */
[----:B------:R4:W1:Y:S01]  /*0d50*/  SYNCS.EXCH.64 URZ, [UR6+0x1e8], UR8 ;  /* 0x0001e80806ff75b2 */ /* 0x0008620008000100 */
[----:B------:R4:W1:Y:S02]  /*0d60*/  SYNCS.EXCH.64 URZ, [UR6+0x1f8], UR4 ;  /* 0x0001f80406ff75b2 */ /* 0x0008640008000100 */
[----:B----4-:R-:W-:Y:S01]  /*0d70*/  NOP ;  /* 0x0000000000007918 */ /* 0x010fe20000000000 */
.L_x_13:
[----:B------:R-:W4:Y:S01]  /*0d80*/  SHFL.IDX PT, R2, R46, RZ, 0x1f ;  /* 0x00001fff2e027589 */ /* 0x000f2200000e0000 */
[----:B------:R-:W-:Y:S01]  /*0d90*/  NOP ;  /* 0x0000000000007918 */ /* 0x000fe20000000000 */
[----:B----4-:R-:W-:-:S13]  /*0da0*/  ISETP.NE.AND P0, PT, R2, 0x5, PT ;  /* 0x000000050200780c */ /* 0x010fda0003f05270 */
[----:B------:R-:W-:Y:S05]  /*0db0*/  @P0 BRA `(.L_x_14) ;  /* 0x0000000000580947 */ /* 0x000fea0003800000 */
[----:B--23--:R-:W2:Y:S01]  /*0dc0*/  S2UR UR4, SR_CgaCtaId ;  /* 0x00000000000479c3 */ /* 0x00cea20000008800 */
        /* <DEDUP_REMOVED lines=10> */
[----:B--2---:R-:W-:Y:S01]  /*0e70*/  ULEA UR4, UR4, UR5, 0x18 ;  /* 0x0000000504047291 */ /* 0x004fe2000f8ec0ff */
[----:B------:R-:W2:Y:S11]  /*0e80*/  FENCE.VIEW.ASYNC.S ;  /* 0x00000000000073c6 */ /* 0x000eb60000000000 */
[----:B--2---:R4:W2:Y:S01]  /*0e90*/  SYNCS.EXCH.64 URZ, [UR4+0x200], UR8 ;  /* 0x0002000804ff75b2 */ /* 0x0048a20008000100 */
[----:B------:R4:W3:Y:S01]  /*0ea0*/  SYNCS.EXCH.64 URZ, [UR4+0x220], UR6 ;  /* 0x0002200604ff75b2 */ /* 0x0008e20008000100 */
[----:B------:R4:W1:Y:S01]  /*0eb0*/  SYNCS.EXCH.64 URZ, [UR4+0x208], UR8 ;  /* 0x0002080804ff75b2 */ /* 0x0008620008000100 */
[----:B------:R4:W1:Y:S01]  /*0ec0*/  SYNCS.EXCH.64 URZ, [UR4+0x228], UR6 ;  /* 0x0002280604ff75b2 */ /* 0x0008620008000100 */
[----:B------:R4:W1:Y:S01]  /*0ed0*/  SYNCS.EXCH.64 URZ, [UR4+0x210], UR8 ;  /* 0x0002100804ff75b2 */ /* 0x0008620008000100 */
[----:B------:R4:W1:Y:S01]  /*0ee0*/  SYNCS.EXCH.64 URZ, [UR4+0x230], UR6 ;  /* 0x0002300604ff75b2 */ /* 0x0008620008000100 */
[----:B------:R4:W1:Y:S01]  /*0ef0*/  SYNCS.EXCH.64 URZ, [UR4+0x218], UR8 ;  /* 0x0002180804ff75b2 */ /* 0x0008620008000100 */
[----:B------:R4:W1:Y:S02]  /*0f00*/  SYNCS.EXCH.64 URZ, [UR4+0x238], UR6 ;  /* 0x0002380604ff75b2 */ /* 0x0008640008000100 */
[----:B----4-:R-:W-:Y:S01]  /*0f10*/  NOP ;  /* 0x0000000000007918 */ /* 0x010fe20000000000 */
.L_x_14:
[----:B------:R-:W4:Y:S01]  /*0f20*/  SHFL.IDX PT, R2, R46, RZ, 0x1f ;  /* 0x00001fff2e027589 */ /* 0x000f2200000e0000 */
[----:B------:R-:W1:Y:S01]  /*0f30*/  S2UR UR54, SR_CgaCtaId ;  /* 0x00000000003679c3 */ /* 0x000e620000008800 */
[----:B------:R-:W-:Y:S01]  /*0f40*/  NOP ;  /* 0x0000000000007918 */ /* 0x000fe20000000000 */
[----:B----4-:R-:W-:-:S13]  /*0f50*/  ISETP.NE.AND P0, PT, R2, 0x3, PT ;  /* 0x000000030200780c */ /* 0x010fda0003f05270 */
[----:B-1----:R-:W-:Y:S05]  /*0f60*/  @P0 BRA `(.L_x_15) ;  /* 0x0000000000340947 */ /* 0x002fea0003800000 */
[----:B--23--:R-:W-:Y:S01]  /*0f70*/  UMOV UR4, 0x400 ;  /* 0x0000040000047882 */ /* 0x00cfe20000000000 */
[----:B------:R-:W-:Y:S01]  /*0f80*/  UMOV UR6, 0x20 ;  /* 0x0000002000067882 */ /* 0x000fe20000000000 */
[----:B------:R-:W-:Y:S02]  /*0f90*/  ULEA UR4, UR54, UR4, 0x18 ;  /* 0x0000000436047291 */ /* 0x000fe4000f8ec0ff */
[----:B------:R-:W-:-:S04]  /*0fa0*/  UIADD3 UR6, UPT, UPT, -UR6, 0x100000, URZ ;  /* 0x0010000006067890 */ /* 0x000fc8000fffe1ff */
[----:B------:R-:W-:Y:S02]  /*0fb0*/  USHF.L.U32 UR7, UR6, 0xb, URZ ;  /* 0x0000000b06077899 */ /* 0x000fe400080006ff */
[----:B------:R-:W-:Y:S01]  /*0fc0*/  USHF.L.U32 UR6, UR6, 0x1, URZ ;  /* 0x0000000106067899 */ /* 0x000fe200080006ff */
[----:B------:R-:W-:Y:S01]  /*0fd0*/  ELECT P0, URZ, PT ;  /* 0x0000000000ff782f */ /* 0x000fe20003800000 */
[----:B------:R-:W1:Y:S10]  /*0fe0*/  FENCE.VIEW.ASYNC.S ;  /* 0x00000000000073c6 */ /* 0x000e740000000000 */
[----:B-1----:R1:W4:Y:S01]  /*0ff0*/  SYNCS.EXCH.64 URZ, [UR4+0x240], UR6 ;  /* 0x0002400604ff75b2 */ /* 0x0023220008000100 */
[----:B------:R1:W2:Y:S01]  /*1000*/  SYNCS.EXCH.64 URZ, [UR4+0x250], UR6 ;  /* 0x0002500604ff75b2 */ /* 0x0002a20008000100 */
[----:B------:R1:W3:Y:S01]  /*1010*/  SYNCS.EXCH.64 URZ, [UR4+0x248], UR6 ;  /* 0x0002480604ff75b2 */ /* 0x0002e20008000100 */
[----:B------:R1:W1:Y:S01]  /*1020*/  SYNCS.EXCH.64 URZ, [UR4+0x258], UR6 ;  /* 0x0002580604ff75b2 */ /* 0x0002620008000100 */
[----:B------:R-:W-:Y:S01]  /*1030*/  NOP ;  /* 0x0000000000007918 */ /* 0x000fe20000000000 */
.L_x_15:
[----:B-123--:R-:W1:Y:S01]  /*1040*/  LDCU UR4, c[0x0][0x36c] ;  /* 0x00006d80ff0477ac */ /* 0x00ee620008000800 */
[----:B------:R-:W-:Y:S01]  /*1050*/  ISETP.NE.OR P3, PT, R0, 0x2, !P3 ;  /* 0x000000020000780c */ /* 0x000fe20005f65670 */
[----:B------:R-:W-:Y:S01]  /*1060*/  NOP ;  /* 0x0000000000007918 */ /* 0x000fe20000000000 */
[----:B------:R-:W-:Y:S01]  /*1070*/  LOP3.LUT R0, R55, 0x1f, RZ, 0xc0, !PT ;  /* 0x0000001f37007812 */ /* 0x000fe200078ec0ff */
[----:B------:R-:W-:Y:S02]  /*1080*/  UISETP.NE.AND UP4, UPT, UR22, URZ, UPT ;  /* 0x000000ff1600728c */ /* 0x000fe4000bf85270 */
[----:B-1----:R-:W-:-:S09]  /*1090*/  UISETP.EQ.U32.AND UP5, UPT, UR4, 0x1, UPT ;  /* 0x000000010400788c */ /* 0x002fd2000bfa2070 */
[----:B------:R-:W-:Y:S05]  /*10a0*/  BRA.U !UP5, `(.L_x_16) ;  /* 0x000000010d087547 */ /* 0x000fea000b800000 */
[----:B----4-:R-:W-:Y:S01]  /*10b0*/  UCGABAR_ARV ;  /* 0x00000000000079c7 */ /* 0x010fe20008000000 */
[----:B------:R-:W-:Y:S05]  /*10c0*/  BRA `(.L_x_17) ;  /* 0x0000000000047947 */ /* 0x000fea0003800000 */
.L_x_16:
[----:B----4-:R-:W-:Y:S01]  /*10d0*/  NOP ;  /* 0x0000000000007918 */ /* 0x010fe20000000000 */
.L_x_17:
[----:B------:R-:W1:Y:S01]  /*10e0*/  S2UR UR29, SR_CTAID.X ;  /* 0x00000000001d79c3 */ /* 0x000e620000002500 */
[----:B------:R-:W-:-:S05]  /*10f0*/  CS2R.32 R48, SR_CgaSize ;  /* 0x0000000000307805 */ /* 0x000fca0000008a00 */
[----:B------:R-:W-:-:S05]  /*1100*/  IMAD R48, R48, -0xa0, RZ ;  /* 0xffffff6030307824 */ /* 0x000fca00078e02ff */
[----:B------:R-:W-:-:S14]  /*1110*/  R2UR UR5, R48 ;  /* 0x00000000300572ca */ /* 0x000fdc00000e0000 */
[----:B------:R-:W2:Y:S01]  /*1120*/  LDCU UR5, c[0x0][UR5+0x2b0] ;  /* 0x00005600050577ac */ /* 0x000ea20008000800 */
[----:B------:R-:W-:-:S05]  /*1130*/  CS2R.32 R48, SR_CgaSize ;  /* 0x0000000000307805 */ /* 0x000fca0000008a00 */
[----:B------:R-:W-:-:S05]  /*1140*/  IMAD R48, R48, -0xa0, RZ ;  /* 0xffffff6030307824 */ /* 0x000fca00078e02ff */
[----:B------:R-:W-:-:S14]  /*1150*/  R2UR UR4, R48 ;  /* 0x00000000300472ca */ /* 0x000fdc00000e0000 */
[----:B------:R-:W3:Y:S01]  /*1160*/  LDCU UR4, c[0x0][UR4+0x2b4] ;  /* 0x00005680040477ac */ /* 0x000ee20008000800 */
[----:B------:R-:W4:Y:S01]  /*1170*/  S2UR UR32, SR_CTAID.Y ;  /* 0x00000000002079c3 */ /* 0x000f220000002600 */
[----:B------:R-:W-:-:S05]  /*1180*/  CS2R.32 R48, SR_CgaSize ;  /* 0x0000000000307805 */ /* 0x000fca0000008a00 */
[----:B------:R-:W-:-:S05]  /*1190*/  IMAD R48, R48, -0xa0, RZ ;  /* 0xffffff6030307824 */ /* 0x000fca00078e02ff */
[----:B------:R-:W-:-:S14]  /*11a0*/  R2UR UR7, R48 ;  /* 0x00000000300772ca */ /* 0x000fdc00000e0000 */
[----:B------:R-:W3:Y:S01]  /*11b0*/  LDCU UR7, c[0x0][UR7+0x2a0] ;  /* 0x00005400070777ac */ /* 0x000ee20008000800 */
[----:B------:R-:W-:-:S05]  /*11c0*/  CS2R.32 R48, SR_CgaSize ;  /* 0x0000000000307805 */ /* 0x000fca0000008a00 */
[----:B------:R-:W-:-:S05]  /*11d0*/  IMAD R48, R48, -0xa0, RZ ;  /* 0xffffff6030307824 */ /* 0x000fca00078e02ff */
[----:B------:R-:W-:-:S14]  /*11e0*/  R2UR UR8, R48 ;  /* 0x00000000300872ca */ /* 0x000fdc00000e0000 */
[----:B------:R-:W3:Y:S01]  /*11f0*/  LDCU UR8, c[0x0][UR8+0x2a4] ;  /* 0x00005480080877ac */ /* 0x000ee20008000800 */
[----:B------:R-:W-:Y:S02]  /*1200*/  ULOP3.LUT UR46, UR54, 0x1, URZ, 0xc0, !UPT ;  /* 0x00000001362e7892 */ /* 0x000fe4000f8ec0ff */
[----:B------:R-:W-:Y:S02]  /*1210*/  USHF.R.U32.HI UR26, URZ, 0x1, UR54 ;  /* 0x00000001ff1a7899 */ /* 0x000fe40008011636 */
[----:B------:R-:W-:Y:S02]  /*1220*/  UISETP.GT.U32.AND UP1, UPT, UR46, 0xffff, UPT ;  /* 0x0000ffff2e00788c */ /* 0x000fe4000bf24070 */
[----:B------:R-:W-:Y:S01]  /*1230*/  USHF.L.U32 UR28, UR54, 0x9, URZ ;  /* 0x00000009361c7899 */ /* 0x000fe200080006ff */
[----:B-1----:R-:W-:Y:S01]  /*1240*/  I2FP.F32.U32 R3, UR29 ;  /* 0x0000001d00037c45 */ /* 0x002fe20008201000 */
[----:B------:R-:W1:Y:S04]  /*1250*/  LDCU UR23, c[0x0][0xb24] ;  /* 0x00016480ff1777ac */ /* 0x000e680008000800 */
[----:B--2---:R-:W-:Y:S01]  /*1260*/  FMUL R3, R3, UR5 ;  /* 0x0000000503037c20 */ /* 0x004fe20008400000 */
[----:B------:R-:W2:Y:S01]  /*1270*/  LDCU UR40, c[0x0][0xb24] ;  /* 0x00016480ff2877ac */ /* 0x000ea20008000800 */
[----:B----4-:R-:W-:Y:S01]  /*1280*/  I2FP.F32.U32 R2, UR32 ;  /* 0x0000002000027c45 */ /* 0x010fe20008201000 */
[----:B------:R-:W4:Y:S03]  /*1290*/  LDCU UR31, c[0x0][0xb30] ;  /* 0x00016600ff1f77ac */ /* 0x000f260008000800 */
[----:B------:R-:W1:Y:S01]  /*12a0*/  F2I.U32.TRUNC.NTZ R3, R3 ;  /* 0x0000000300037305 */ /* 0x000e62000020f000 */
[----:B---3--:R-:W-:Y:S01]  /*12b0*/  FMUL R2, R2, UR4 ;  /* 0x0000000402027c20 */ /* 0x008fe20008400000 */
[----:B------:R-:W-:-:S02]  /*12c0*/  ULOP3.LUT UR4, UR54, 0x2, URZ, 0xc0, !UPT ;  /* 0x0000000236047892 */ /* 0x000fc4000f8ec0ff */
[----:B------:R-:W-:Y:S02]  /*12d0*/  USHF.L.U32 UR27, UR54, 0xa, URZ ;  /* 0x0000000a361b7899 */ /* 0x000fe400080006ff */
[----:B------:R-:W-:Y:S02]  /*12e0*/  UISETP.GT.U32.AND UP0, UPT, UR4, 0xffff, UPT ;  /* 0x0000ffff0400788c */ /* 0x000fe4000bf04070 */
[----:B------:R-:W3:Y:S01]  /*12f0*/  F2I.U32.TRUNC.NTZ R2, R2 ;  /* 0x0000000200027305 */ /* 0x000ee2000020f000 */
[----:B------:R-:W-:Y:S01]  /*1300*/  UMOV UR35, 0x5 ;  /* 0x0000000500237882 */ /* 0x000fe20000000000 */
[----:B------:R-:W-:Y:S02]  /*1310*/  USEL UR24, UR46, 0xffff, !UP1 ;  /* 0x0000ffff2e187887 */ /* 0x000fe4000c800000 */
[----:B------:R-:W-:Y:S01]  /*1320*/  USEL UR25, UR4, 0xffff, !UP0 ;  /* 0x0000ffff04197887 */ /* 0x000fe2000c000000 */
[----:B-1----:R-:W-:Y:S02]  /*1330*/  R2UR UR5, R3 ;  /* 0x00000000030572ca */ /* 0x002fe400000e0000 */
[----:B---3--:R-:W-:-:S02]  /*1340*/  R2UR UR6, R2 ;  /* 0x00000000020672ca */ /* 0x008fc400000e0000 */
[----:B------:R-:W-:-:S09]  /*1350*/  PRMT R2, RZ, 0x7610, R2 ;  /* 0x00007610ff027816 */ /* 0x000fd20000000002 */
[----:B------:R-:W-:-:S04]  /*1360*/  UIADD3 UR5, UPT, UPT, -UR5, URZ, URZ ;  /* 0x000000ff05057290 */ /* 0x000fc8000fffe1ff */
[----:B------:R-:W-:Y:S02]  /*1370*/  UIMAD UR5, UR7, UR5, UR29 ;  /* 0x00000005070572a4 */ /* 0x000fe4000f8e021d */
[----:B------:R-:W-:-:S04]  /*1380*/  UIADD3 UR4, UPT, UPT, -UR6, URZ, URZ ;  /* 0x000000ff06047290 */ /* 0x000fc8000fffe1ff */
[----:B------:R-:W-:Y:S01]  /*1390*/  IMAD.U32 R48, RZ, RZ, UR5 ;  /* 0x00000005ff307e24 */ /* 0x000fe2000f8e00ff */
[----:B------:R-:W-:-:S06]  /*13a0*/  UIMAD UR4, UR8, UR4, UR32 ;  /* 0x00000004080472a4 */ /* 0x000fcc000f8e0220 */
[----:B------:R-:W-:Y:S01]  /*13b0*/  IMAD.U32 R47, RZ, RZ, UR4 ;  /* 0x00000004ff2f7e24 */ /* 0x000fe2000f8e00ff */
[----:B--2-4-:R-:W-:Y:S06]  /*13c0*/  BRA.U UP4, `(.L_x_18) ;  /* 0x0000000104447547 */ /* 0x014fec000b800000 */
[----:B------:R-:W-:Y:S02]  /*13d0*/  R2UR UR4, R47 ;  /* 0x000000002f0472ca */ /* 0x000fe400000e0000 */
[----:B------:R-:W-:-:S11]  /*13e0*/  R2UR UR6, R48 ;  /* 0x00000000300672ca */ /* 0x000fd600000e0000 */
[----:B------:R-:W-:Y:S02]  /*13f0*/  UISETP.NE.AND UP0, UPT, UR4, URZ, UPT ;  /* 0x000000ff0400728c */ /* 0x000fe4000bf05270 */
[----:B------:R-:W-:Y:S02]  /*1400*/  UISETP.NE.AND UP1, UPT, UR4, 0x1, UPT ;  /* 0x000000010400788c */ /* 0x000fe4000bf25270 */
[----:B------:R-:W-:Y:S02]  /*1410*/  UISETP.NE.AND UP2, UPT, UR6, URZ, UP0 ;  /* 0x000000ff0600728c */ /* 0x000fe40008745270 */
[----:B------:R-:W-:Y:S02]  /*1420*/  USEL UR4, URZ, 0x2, UP0 ;  /* 0x00000002ff047887 */ /* 0x000fe40008000000 */
[----:B------:R-:W-:Y:S02]  /*1430*/  USEL UR8, URZ, 0x1, UP2 ;  /* 0x00000001ff087887 */ /* 0x000fe40009000000 */
[----:B------:R-:W-:-:S02]  /*1440*/  UISETP.NE.AND UP2, UPT, UR6, URZ, UPT ;  /* 0x000000ff0600728c */ /* 0x000fc4000bf45270 */
[----:B------:R-:W-:Y:S02]  /*1450*/  USEL UR5, URZ, 0x4, UP1 ;  /* 0x00000004ff057887 */ /* 0x000fe40008800000 */
[----:B------:R-:W-:Y:S02]  /*1460*/  UISETP.NE.AND UP0, UPT, UR6, 0x1, UPT ;  /* 0x000000010600788c */ /* 0x000fe4000bf05270 */
[----:B------:R-:W-:Y:S02]  /*1470*/  USEL UR6, URZ, 0x8, UP1 ;  /* 0x00000008ff067887 */ /* 0x000fe40008800000 */
[----:B------:R-:W-:Y:S02]  /*1480*/  USEL UR7, UR5, 0x4, UP2 ;  /* 0x0000000405077887 */ /* 0x000fe40009000000 */
[----:B------:R-:W-:Y:S02]  /*1490*/  USEL UR4, UR4, 0x2, UP0 ;  /* 0x0000000204047887 */ /* 0x000fe40008000000 */
[----:B------:R-:W-:-:S02]  /*14a0*/  USEL UR5, UR6, 0x8, UP0 ;  /* 0x0000000806057887 */ /* 0x000fc40008000000 */
[----:B------:R-:W-:-:S04]  /*14b0*/  UIADD3 UR4, UPT, UPT, UR4, UR7, UR8 ;  /* 0x0000000704047290 */ /* 0x000fc8000fffe008 */
[----:B------:R-:W-:-:S06]  /*14c0*/  UIADD3 UR4, UPT, UPT, UR4, UR5, URZ ;  /* 0x0000000504047290 */ /* 0x000fcc000fffe0ff */
[----:B------:R-:W-:-:S07]  /*14d0*/  IMAD.U32 R2, RZ, RZ, UR4 ;  /* 0x00000004ff027e24 */ /* 0x000fce000f8e00ff */
.L_x_18:
[----:B------:R-:W1:Y:S01]  /*14e0*/  S2UR UR36, SR_CTAID.Z ;  /* 0x00000000002479c3 */ /* 0x000e620000002700 */
[----:B------:R-:W-:Y:S01]  /*14f0*/  UISETP.GE.AND UP0, UPT, UR23, 0x1, UPT ;  /* 0x000000011700788c */ /* 0x000fe2000bf06270 */
[----:B------:R-:W-:-:S08]  /*1500*/  UMOV UR34, 0x3 ;  /* 0x0000000300227882 */ /* 0x000fd00000000000 */
[----:B------:R-:W-:Y:S05]  /*1510*/  BRA.U !UP0, `(.L_x_19) ;  /* 0x0000000108d47547 */ /* 0x000fea000b800000 */
[----:B------:R-:W2:Y:S01]  /*1520*/  LDCU.128 UR12, c[0x0][0xb10] ;  /* 0x00016200ff0c77ac */ /* 0x000ea20008000c00 */
[----:B------:R-:W3:Y:S01]  /*1530*/  LDCU UR6, c[0x0][0x370] ;  /* 0x00006e00ff0677ac */ /* 0x000ee20008000800 */
[----:B------:R-:W4:Y:S01]  /*1540*/  LDCU UR5, c[0x0][0x374] ;  /* 0x00006e80ff0577ac */ /* 0x000f220008000800 */
[----:B------:R-:W1:Y:S01]  /*1550*/  LDCU UR30, c[0x0][0xb0c] ;  /* 0x00016180ff1e77ac */ /* 0x000e620008000800 */
[----:B------:R-:W1:Y:S01]  /*1560*/  LDCU UR4, c[0x0][0xb20] ;  /* 0x00016400ff0477ac */ /* 0x000e620008000800 */
[----:B------:R-:W1:Y:S01]  /*1570*/  LDCU.64 UR8, c[0x0][0xb28] ;  /* 0x00016500ff0877ac */ /* 0x000e620008000a00 */
[----:B--2---:R-:W-:Y:S02]  /*1580*/  UISETP.NE.AND UP0, UPT, UR14, 0x1, UPT ;  /* 0x000000010e00788c */ /* 0x004fe4000bf05270 */
[----:B----4-:R-:W-:Y:S02]  /*1590*/  UIMAD.WIDE.U32 UR10, UR5, UR15, URZ ;  /* 0x0000000f050a72a5 */ /* 0x010fe4000f8e00ff */
[----:B---3--:R-:W-:-:S02]  /*15a0*/  UIMAD.WIDE.U32 UR18, UR6, UR12, URZ ;  /* 0x0000000c061272a5 */ /* 0x008fc4000f8e00ff */
[----:B-1----:R-:W-:Y:S02]  /*15b0*/  UISETP.NE.AND UP1, UPT, UR30, 0x1, UPT ;  /* 0x000000011e00788c */ /* 0x002fe4000bf25270 */
[----:B------:R-:W-:Y:S01]  /*15c0*/  UISETP.NE.AND UP2, UPT, UR23, 0x1, UPT ;  /* 0x000000011700788c */ /* 0x000fe2000bf45270 */
[----:B------:R-:W-:Y:S02]  /*15d0*/  UMOV UR10, UR11 ;  /* 0x0000000b000a7c82 */ /* 0x000fe40008000000 */
[----:B------:R-:W-:Y:S01]  /*15e0*/  UMOV UR18, UR19 ;  /* 0x0000001300127c82 */ /* 0x000fe20008000000 */
[----:B------:R-:W-:Y:S02]  /*15f0*/  @UP0 USHF.R.U32.HI UR5, URZ, UR4, UR10 ;  /* 0x00000004ff050299 */ /* 0x000fe4000801160a */
[----:B------:R-:W-:Y:S02]  /*1600*/  UIMAD.WIDE.U32 UR20, UR32, UR15, URZ ;  /* 0x0000000f201472a5 */ /* 0x000fe4000f8e00ff */
[----:B------:R-:W-:-:S02]  /*1610*/  UIMAD.WIDE.U32 UR10, UR5, UR8, URZ ;  /* 0x00000008050a72a5 */ /* 0x000fc4000f8e00ff */
[----:B------:R-:W-:Y:S02]  /*1620*/  @UP1 USHF.R.U32.HI UR6, URZ, UR13, UR18 ;  /* 0x0000000dff061299 */ /* 0x000fe40008011612 */
[----:B------:R-:W-:Y:S02]  /*1630*/  UIMAD.WIDE.U32 UR16, UR29, UR12, URZ ;  /* 0x0000000c1d1072a5 */ /* 0x000fe4000f8e00ff */
[----:B------:R-:W-:Y:S01]  /*1640*/  UIMAD.WIDE.U32 UR18, UR6, UR8, URZ ;  /* 0x00000008061272a5 */ /* 0x000fe2000f8e00ff */
[----:B------:R-:W-:Y:S01]  /*1650*/  UMOV UR20, UR21 ;  /* 0x0000001500147c82 */ /* 0x000fe20008000000 */
[----:B------:R-:W-:Y:S01]  /*1660*/  UMOV UR10, UR11 ;  /* 0x0000000b000a7c82 */ /* 0x000fe20008000000 */
[----:B------:R-:W-:Y:S02]  /*1670*/  USHF.R.U32.HI UR20, URZ, UR4, UR20 ;  /* 0x00000004ff147299 */ /* 0x000fe40008011614 */
[----:B------:R-:W-:Y:S02]  /*1680*/  @UP2 USHF.R.U32.HI UR5, URZ, UR9, UR10 ;  /* 0x00000009ff052299 */ /* 0x000fe4000801160a */
[----:B------:R-:W-:Y:S01]  /*1690*/  UMOV UR7, UR19 ;  /* 0x0000001300077c82 */ /* 0x000fe20008000000 */
[----:B------:R-:W-:Y:S01]  /*16a0*/  UMOV UR16, UR17 ;  /* 0x0000001100107c82 */ /* 0x000fe20008000000 */
[----:B------:R-:W-:-:S02]  /*16b0*/  @UP2 USHF.R.U32.HI UR6, URZ, UR9, UR7 ;  /* 0x00000009ff062299 */ /* 0x000fc40008011607 */
[----:B------:R-:W-:Y:S02]  /*16c0*/  USHF.R.U32.HI UR13, URZ, UR13, UR16 ;  /* 0x0000000dff0d7299 */ /* 0x000fe40008011610 */
[----:B------:R-:W-:Y:S02]  /*16d0*/  USEL UR4, UR32, UR20, !UP0 ;  /* 0x0000001420047287 */ /* 0x000fe4000c000000 */
[----:B------:R-:W-:Y:S02]  /*16e0*/  UIMAD UR7, UR5, UR23, URZ ;  /* 0x00000017050772a4 */ /* 0x000fe4000f8e02ff */
[----:B------:R-:W-:Y:S02]  /*16f0*/  USEL UR5, UR29, UR13, !UP1 ;  /* 0x0000000d1d057287 */ /* 0x000fe4000c800000 */
[----:B------:R-:W-:Y:S02]  /*1700*/  UIMAD UR12, UR6, UR23, URZ ;  /* 0x00000017060c72a4 */ /* 0x000fe4000f8e02ff */
[----:B------:R-:W-:-:S02]  /*1710*/  UISETP.GE.AND UP0, UPT, UR4, UR7, UPT ;  /* 0x000000070400728c */ /* 0x000fc4000bf06270 */
[----:B------:R-:W-:Y:S02]  /*1720*/  UIMAD.WIDE.U32 UR10, UR4, UR8, URZ ;  /* 0x00000008040a72a5 */ /* 0x000fe4000f8e00ff */
[----:B------:R-:W-:Y:S02]  /*1730*/  UISETP.GE.OR UP0, UPT, UR5, UR12, UP0 ;  /* 0x0000000c0500728c */ /* 0x000fe40008706670 */
[----:B------:R-:W-:Y:S02]  /*1740*/  UIMAD.WIDE.U32 UR12, UR5, UR8, URZ ;  /* 0x00000008050c72a5 */ /* 0x000fe4000f8e00ff */
[----:B------:R-:W-:Y:S01]  /*1750*/  UIADD3 UR10, UPT, UPT, -UR4, URZ, URZ ;  /* 0x000000ff040a7290 */ /* 0x000fe2000fffe1ff */
[----:B------:R-:W-:Y:S01]  /*1760*/  UMOV UR8, UR11 ;  /* 0x0000000b00087c82 */ /* 0x000fe20008000000 */
[----:B------:R-:W-:Y:S02]  /*1770*/  UIADD3 UR11, UPT, UPT, -UR5, URZ, URZ ;  /* 0x000000ff050b7290 */ /* 0x000fe4000fffe1ff */
[----:B------:R-:W-:-:S03]  /*1780*/  USHF.R.U32.HI UR8, URZ, UR9, UR8 ;  /* 0x00000009ff087299 */ /* 0x000fc60008011608 */
[----:B------:R-:W-:Y:S01]  /*1790*/  @!UP0 UMOV UR7, UR13 ;  /* 0x0000000d00078c82 */ /* 0x000fe20008000000 */
[----:B------:R-:W-:Y:S02]  /*17a0*/  UIMAD UR32, UR14, UR10, UR32 ;  /* 0x0000000a0e2072a4 */ /* 0x000fe4000f8e0220 */
[----:B------:R-:W-:Y:S02]  /*17b0*/  USEL UR8, UR4, UR8, !UP2 ;  /* 0x0000000804087287 */ /* 0x000fe4000d000000 */
[----:B------:R-:W-:Y:S02]  /*17c0*/  @!UP0 USHF.R.U32.HI UR7, URZ, UR9, UR7 ;  /* 0x00000009ff078299 */ /* 0x000fe40008011607 */
[----:B------:R-:W-:Y:S02]  /*17d0*/  UIADD3 UR9, UPT, UPT, -UR8, URZ, URZ ;  /* 0x000000ff08097290 */ /* 0x000fe4000fffe1ff */
[----:B------:R-:W-:Y:S02]  /*17e0*/  @!UP0 USEL UR7, UR5, UR7, !UP2 ;  /* 0x0000000705078287 */ /* 0x000fe4000d000000 */
[----:B------:R-:W-:-:S02]  /*17f0*/  UIMAD UR9, UR23, UR9, UR4 ;  /* 0x00000009170972a4 */ /* 0x000fc4000f8e0204 */
[----:B------:R-:W-:Y:S02]  /*1800*/  @!UP0 UIADD3 UR8, UPT, UPT, UR8, -UR7, URZ ;  /* 0x8000000708088290 */ /* 0x000fe4000fffe0ff */
[----:B------:R-:W-:Y:S02]  /*1810*/  @!UP0 UIMAD UR6, UR9, UR6, UR7 ;  /* 0x00000006090682a4 */ /* 0x000fe4000f8e0207 */
[----:B------:R-:W-:Y:S02]  /*1820*/  @!UP0 UIMAD UR4, UR8, UR23, UR5 ;  /* 0x00000017080482a4 */ /* 0x000fe4000f8e0205 */
[----:B------:R-:W-:Y:S02]  /*1830*/  UIMAD UR29, UR30, UR11, UR29 ;  /* 0x0000000b1e1d72a4 */ /* 0x000fe4000f8e021d */
[----:B------:R-:W-:Y:S01]  /*1840*/  UIMAD UR32, UR4, UR14, UR32 ;  /* 0x0000000e042072a4 */ /* 0x000fe2000f8e0220 */
[----:B------:R-:W-:Y:S02]  /*1850*/  @!UP0 UMOV UR5, UR6 ;  /* 0x0000000600058c82 */ /* 0x000fe40008000000 */
[----:B------:R-:W-:-:S12]  /*1860*/  UIMAD UR29, UR5, UR30, UR29 ;  /* 0x0000001e051d72a4 */ /* 0x000fd8000f8e021d */
.L_x_19:
[----:B------:R-:W-:Y:S02]  /*1870*/  UISETP.NE.AND UP1, UPT, UR31, 0x1, UPT ;  /* 0x000000011f00788c */ /* 0x000fe4000bf25270 */
[----:B------:R-:W-:Y:S02]  /*1880*/  ULOP3.LUT UR24, UR24, 0xffff, URZ, 0xc0, !UPT ;  /* 0x0000ffff18187892 */ /* 0x000fe4000f8ec0ff */
[----:B------:R-:W-:Y:S02]  /*1890*/  ULOP3.LUT UR21, UR25, 0xffff, URZ, 0xc0, !UPT ;  /* 0x0000ffff19157892 */ /* 0x000fe4000f8ec0ff */
[----:B------:R-:W-:Y:S02]  /*18a0*/  UISETP.NE.AND UP0, UPT, UR22, 0x2, UPT ;  /* 0x000000021600788c */ /* 0x000fe4000bf05270 */
[----:B------:R-:W-:Y:S02]  /*18b0*/  ULOP3.LUT UR28, UR28, 0x400, URZ, 0xc0, !UPT ;  /* 0x000004001c1c7892 */ /* 0x000fe4000f8ec0ff */
[----:B------:R-:W-:-:S02]  /*18c0*/  ULOP3.LUT UR27, UR27, 0x400, URZ, 0xc0, !UPT ;  /* 0x000004001b1b7892 */ /* 0x000fc4000f8ec0ff */
[----:B------:R-:W-:Y:S02]  /*18d0*/  USHF.L.U32 UR24, UR35, UR24, URZ ;  /* 0x0000001823187299 */ /* 0x000fe400080006ff */
[----:B------:R-:W-:Y:S01]  /*18e0*/  USHF.L.U32 UR21, UR34, UR21, URZ ;  /* 0x0000001522157299 */ /* 0x000fe200080006ff */
[----:B------:R-:W-:Y:S11]  /*18f0*/  BRA.U UP1, `(.L_x_20) ;  /* 0x0000000101447547 */ /* 0x000ff6000b800000 */
[----:B------:R-:W2:Y:S01]  /*1900*/  LDCU.128 UR8, c[0x0][0xb10] ;  /* 0x00016200ff0877ac */ /* 0x000ea20008000c00 */
[----:B------:R-:W3:Y:S01]  /*1910*/  LDCU UR12, c[0x0][0xb0c] ;  /* 0x00016180ff0c77ac */ /* 0x000ee20008000800 */
[----:B------:R-:W4:Y:S01]  /*1920*/  LDCU UR13, c[0x0][0xb20] ;  /* 0x00016400ff0d77ac */ /* 0x000f220008000800 */
[----:B--2---:R-:W-:Y:S02]  /*1930*/  UIMAD.WIDE.U32 UR6, UR29, UR8, URZ ;  /* 0x000000081d0672a5 */ /* 0x004fe4000f8e00ff */
[----:B------:R-:W-:Y:S02]  /*1940*/  UIMAD.WIDE.U32 UR4, UR32, UR11, URZ ;  /* 0x0000000b200472a5 */ /* 0x000fe4000f8e00ff */
[----:B---3--:R-:W-:Y:S02]  /*1950*/  UISETP.NE.AND UP2, UPT, UR12, 0x1, UPT ;  /* 0x000000010c00788c */ /* 0x008fe4000bf45270 */
[----:B------:R-:W-:Y:S01]  /*1960*/  UISETP.NE.AND UP1, UPT, UR10, 0x1, UPT ;  /* 0x000000010a00788c */ /* 0x000fe2000bf25270 */
[----:B------:R-:W-:-:S02]  /*1970*/  UMOV UR6, UR7 ;  /* 0x0000000700067c82 */ /* 0x000fc40008000000 */
[----:B------:R-:W-:Y:S01]  /*1980*/  UMOV UR4, UR5 ;  /* 0x0000000500047c82 */ /* 0x000fe20008000000 */
[----:B------:R-:W-:Y:S02]  /*1990*/  USHF.R.U32.HI UR9, URZ, UR9, UR6 ;  /* 0x00000009ff097299 */ /* 0x000fe40008011606 */
[----:B----4-:R-:W-:Y:S02]  /*19a0*/  USHF.R.U32.HI UR4, URZ, UR13, UR4 ;  /* 0x0000000dff047299 */ /* 0x010fe40008011604 */
[----:B------:R-:W-:Y:S02]  /*19b0*/  USEL UR5, UR29, UR9, !UP2 ;  /* 0x000000091d057287 */ /* 0x000fe4000d000000 */
[----:B------:R-:W-:-:S04]  /*19c0*/  USEL UR4, UR32, UR4, !UP1 ;  /* 0x0000000420047287 */ /* 0x000fc8000c800000 */
[----:B------:R-:W-:Y:S02]  /*19d0*/  UIADD3 UR6, UPT, UPT, UR5, -UR4, URZ ;  /* 0x8000000405067290 */ /* 0x000fe4000fffe0ff */
[----:B------:R-:W-:Y:S02]  /*19e0*/  UIADD3 UR4, UPT, UPT, -UR5, UR4, URZ ;  /* 0x0000000405047290 */ /* 0x000fe4000fffe1ff */
[----:B------:R-:W-:Y:S02]  /*19f0*/  UIMAD UR32, UR6, UR10, UR32 ;  /* 0x0000000a062072a4 */ /* 0x000fe4000f8e0220 */
[----:B------:R-:W-:-:S12]  /*1a00*/  UIMAD UR29, UR4, UR12, UR29 ;  /* 0x0000000c041d72a4 */ /* 0x000fd8000f8e021d */
.L_x_20:
[----:B------:R-:W-:Y:S05]  /*1a10*/  BRA.U !UP5, `(.L_x_21) ;  /* 0x000000010d0c7547 */ /* 0x000fea000b800000 */
[----:B------:R-:W-:Y:S01]  /*1a20*/  UCGABAR_WAIT ;  /* 0x0000000000007dc7 */ /* 0x000fe20008000000 */
[----:B------:R-:W-:Y:S01]  /*1a30*/  CCTL.IVALL ;  /* 0x00000000ff00798f */ /* 0x000fe20002000000 */
[----:B------:R-:W-:Y:S05]  /*1a40*/  BRA `(.L_x_22) ;  /* 0x0000000000047947 */ /* 0x000fea0003800000 */
.L_x_21:
[----:B------:R-:W-:Y:S06]  /*1a50*/  BAR.SYNC.DEFER_BLOCKING 0x0 ;  /* 0x0000000000007b1d */ /* 0x000fec0000010000 */
.L_x_22:
[----:B------:R-:W-:Y:S05]  /*1a60*/  BRA.U UP0, `(.L_x_23) ;  /* 0x0000002100047547 */ /* 0x000fea000b800000 */
[----:B------:R-:W2:Y:S01]  /*1a70*/  LDCU UR6, c[0x0][0x38c] ;  /* 0x00007180ff0677ac */ /* 0x000ea20008000800 */
[----:B------:R-:W-:Y:S01]  /*1a80*/  PLOP3.LUT P1, PT, PT, PT, UP3, 0x80, 0x8 ;  /* 0x000000000008781c */ /* 0x000fe20003f2f038 */
[----:B------:R-:W-:Y:S01]  /*1a90*/  IMAD.MOV.U32 R12, RZ, RZ, 0x1 ;  /* 0x00000001ff0c7424 */ /* 0x000fe200078e00ff */
[----:B------:R-:W-:Y:S01]  /*1aa0*/  ISETP.EQ.OR P2, PT, R0, RZ, P3 ;  /* 0x000000ff0000720c */ /* 0x000fe20001f42670 */
[----:B------:R-:W-:Y:S01]  /*1ab0*/  UISETP.NE.AND UP1, UPT, UR22, URZ, UPT ;  /* 0x000000ff1600728c */ /* 0x000fe2000bf25270 */
[----:B------:R-:W-:Y:S02]  /*1ac0*/  PLOP3.LUT P1, PT, P1, PT, PT, 0x8, 0x80 ;  /* 0x000000000080781c */ /* 0x000fe40000f2e170 */
[----:B------:R-:W-:Y:S01]  /*1ad0*/  CS2R R10, SRZ ;  /* 0x00000000000a7805 */ /* 0x000fe2000001ff00 */
[----:B------:R-:W-:Y:S01]  /*1ae0*/  IMAD.MOV.U32 R9, RZ, RZ, RZ ;  /* 0x000000ffff097224 */ /* 0x000fe200078e00ff */
[----:B------:R-:W3:Y:S01]  /*1af0*/  LDCU UR41, c[0x0][0x370] ;  /* 0x00006e00ff2977ac */ /* 0x000ee20008000800 */
[----:B------:R-:W-:Y:S01]  /*1b00*/  IMAD.MOV.U32 R8, RZ, RZ, 0x1 ;  /* 0x00000001ff087424 */ /* 0x000fe200078e00ff */
[----:B------:R-:W4:Y:S01]  /*1b10*/  LDCU.64 UR30, c[0x0][0x348] ;  /* 0x00006900ff1e77ac */ /* 0x000f220008000a00 */
[----:B------:R-:W1:Y:S01]  /*1b20*/  LDCU UR39, c[0x0][0x374] ;  /* 0x00006e80ff2777ac */ /* 0x000e620008000800 */
[----:B--2---:R-:W-:-:S02]  /*1b30*/  UIADD3 UR5, UPT, UPT, UR6, 0x1f, URZ ;  /* 0x0000001f06057890 */ /* 0x004fc4000fffe0ff */
[----:B------:R-:W-:Y:S02]  /*1b40*/  UIADD3 UR47, UPT, UPT, UR6, 0x3e, URZ ;  /* 0x0000003e062f7890 */ /* 0x000fe4000fffe0ff */
[----:B------:R-:W-:-:S04]  /*1b50*/  USHF.R.S32.HI UR4, URZ, 0x1f, UR5 ;  /* 0x0000001fff047899 */ /* 0x000fc80008011405 */
[----:B------:R-:W-:Y:S02]  /*1b60*/  ULEA.HI UR4, UR4, UR5, URZ, 0x5 ;  /* 0x0000000504047291 */ /* 0x000fe4000f8f28ff */
[----:B------:R-:W-:Y:S02]  /*1b70*/  USHF.L.U32 UR5, UR26, 0x5, URZ ;  /* 0x000000051a057899 */ /* 0x000fe400080006ff */
[----:B------:R-:W-:Y:S02]  /*1b80*/  USHF.R.S32.HI UR43, URZ, 0x5, UR4 ;  /* 0x00000005ff2b7899 */ /* 0x000fe40008011404 */
[----:B------:R-:W-:Y:S02]  /*1b90*/  UIADD3 UR4, UPT, UPT, UR6, -0x1, URZ ;  /* 0xffffffff06047890 */ /* 0x000fe4000fffe0ff */
[----:B------:R-:W-:Y:S02]  /*1ba0*/  UISETP.LT.U32.AND UP0, UPT, UR43, 0x1a, UPT ;  /* 0x0000001a2b00788c */ /* 0x000fe4000bf01070 */
[----:B------:R-:W-:-:S02]  /*1bb0*/  UISETP.GE.U32.AND UP2, UPT, UR4, -0x3f, UPT ;  /* 0xffffffc10400788c */ /* 0x000fc4000bf46070 */
[----:B------:R-:W-:Y:S02]  /*1bc0*/  USEL UR42, UR43, 0x1a, UP0 ;  /* 0x0000001a2b2a7887 */ /* 0x000fe40008000000 */
[----:B------:R-:W-:Y:S02]  /*1bd0*/  ULOP3.LUT UR44, UR5, 0x20, URZ, 0xe2, !UPT ;  /* 0x00000020052c7892 */ /* 0x000fe4000f8ee2ff */
[----:B------:R-:W-:Y:S02]  /*1be0*/  UIADD3 UR25, UPT, UPT, UR42, -0x1, URZ ;  /* 0xffffffff2a197890 */ /* 0x000fe4000fffe0ff */
[----:B------:R-:W-:Y:S02]  /*1bf0*/  USEL UR26, UR33, 0x2, UP1 ;  /* 0x00000002211a7887 */ /* 0x000fe40008800000 */
[----:B------:R-:W-:Y:S02]  /*1c00*/  UIADD3 UR45, UPT, UPT, UR43, -UR42, URZ ;  /* 0x8000002a2b2d7290 */ /* 0x000fe4000fffe0ff */
[----:B------:R-:W-:Y:S01]  /*1c10*/  @UP2 UIADD3 UR25, UPT, UPT, UR42, URZ, URZ ;  /* 0x000000ff2a192290 */ /* 0x000fe2000fffe0ff */
[----:B------:R-:W-:-:S03]  /*1c20*/  UMOV UR5, URZ ;  /* 0x000000ff00057c82 */ /* 0x000fc60008000000 */
[----:B-1-34-:R-:W-:-:S12]  /*1c30*/  UIADD3 UR25, UPT, UPT, UR25, 0x1, URZ ;  /* 0x0000000119197890 */ /* 0x01afd8000fffe0ff */
.L_x_43:
[----:B------:R-:W-:Y:S01]  /*1c40*/  UISETP.NE.AND UP0, UPT, UR54, URZ, UPT ;  /* 0x000000ff3600728c */ /* 0x000fe2000bf05270 */
[----:B------:R-:W1:Y:S08]  /*1c50*/  S2UR UR54, SR_CgaCtaId ;  /* 0x00000000003679c3 */ /* 0x000e700000008800 */
[----:B------:R-:W-:Y:S05]  /*1c60*/  BRA.U UP0, `(.L_x_24) ;  /* 0x0000000100347547 */ /* 0x000fea000b800000 */
[----:B------:R-:W2:Y:S01]  /*1c70*/  S2R R0, SR_CgaCtaId ;  /* 0x0000000000007919 */ /* 0x000ea20000008800 */
[----:B------:R-:W-:-:S04]  /*1c80*/  MOV R2, 0x400 ;  /* 0x0000040000027802 */ /* 0x000fc80000000f00 */
[----:B--2---:R-:W-:Y:S02]  /*1c90*/  LEA R0, R0, R2, 0x18 ;  /* 0x0000000200007211 */ /* 0x004fe400078ec0ff */
[----:B------:R-:W-:-:S03]  /*1ca0*/  SHF.L.U32 R2, R8, 0x1f, RZ ;  /* 0x0000001f08027819 */ /* 0x000fc600000006ff */
[----:B------:R-:W-:-:S04]  /*1cb0*/  IMAD R0, R9, 0x8, R0 ;  /* 0x0000000809007824 */ /* 0x000fc800078e0200 */
[----:B------:R-:W2:Y:S02]  /*1cc0*/  SYNCS.PHASECHK.TRANS64.TRYWAIT P0, [R0+URZ+0x250], R2 ;  /* 0x00025002000075a7 */ /* 0x000ea400080011ff */
[----:B--2---:R-:W-:Y:S05]  /*1cd0*/  @!P0 BRA `(.L_x_25) ;  /* 0x00000068001c8947 */ /* 0x004fea0003800000 */
.L_x_145:
[----:B------:R-:W-:Y:S01]  /*1ce0*/  VIADD R9, R9, 0x1 ;  /* 0x0000000109097836 */ /* 0x000fe20000000000 */
[----:B------:R2:W-:Y:S04]  /*1cf0*/  SYNCS.ARRIVE.TRANS64.A1T0 RZ, [R0+URZ+0x240], RZ ;  /* 0x000240ff00ff79a7 */ /* 0x0005e800081000ff */
[----:B------:R-:W-:-:S04]  /*1d00*/  ISETP.NE.AND P0, PT, R9, 0x2, PT ;  /* 0x000000020900780c */ /* 0x000fc80003f05270 */
[----:B------:R-:W-:Y:S02]  /*1d10*/  SEL R9, R9, RZ, P0 ;  /* 0x000000ff09097207 */ /* 0x000fe40000000000 */
[----:B--2---:R-:W-:-:S04]  /*1d20*/  SEL R0, RZ, 0x1, P0 ;  /* 0x00000001ff007807 */ /* 0x004fc80000000000 */
[----:B------:R-:W-:-:S07]  /*1d30*/  LOP3.LUT R8, R8, R0, RZ, 0x3c, !PT ;  /* 0x0000000008087212 */ /* 0x000fce00078e3cff */
.L_x_24:
[----:B------:R-:W-:Y:S01]  /*1d40*/  UMOV UR6, 0x400 ;  /* 0x0000040000067882 */ /* 0x000fe20000000000 */
[----:B------:R-:W-:Y:S01]  /*1d50*/  SHF.L.U32 R0, R12, 0x1f, RZ ;  /* 0x0000001f0c007819 */ /* 0x000fe200000006ff */
[----:B-1----:R-:W-:Y:S02]  /*1d60*/  ULEA UR6, UR54, UR6, 0x18 ;  /* 0x0000000636067291 */ /* 0x002fe4000f8ec0ff */
[----:B------:R-:W-:Y:S02]  /*1d70*/  UISETP.GE.U32.AND UP0, UPT, UR47, 0x3f, UPT ;  /* 0x0000003f2f00788c */ /* 0x000fe4000bf06070 */
[----:B------:R-:W-:Y:S02]  /*1d80*/  ULEA UR4, UR5, UR6, 0x3 ;  /* 0x0000000605047291 */ /* 0x000fe4000f8e18ff */
[----:B------:R-:W-:Y:S02]  /*1d90*/  ULEA UR11, UR32, UR46, 0x1 ;  /* 0x0000002e200b7291 */ /* 0x000fe4000f8e08ff */
[----:B------:R-:W-:-:S02]  /*1da0*/  ULEA UR35, UR29, UR44, 0x6 ;  /* 0x0000002c1d237291 */ /* 0x000fc4000f8e30ff */
[----:B------:R-:W-:Y:S01]  /*1db0*/  USHF.L.U32 UR11, UR11, 0x5, URZ ;  /* 0x000000050b0b7899 */ /* 0x000fe200080006ff */
[----:B------:R-:W-:Y:S02]  /*1dc0*/  UMOV UR13, URZ ;  /* 0x000000ff000d7c82 */ /* 0x000fe40008000000 */
[----:B------:R1:W2:Y:S01]  /*1dd0*/  SYNCS.PHASECHK.TRANS64.TRYWAIT P0, [UR4+0xd0], R0 ;  /* 0x0000d000ff0075a7 */ /* 0x0002a20008001104 */
[----:B------:R-:W-:Y:S08]  /*1de0*/  BRA.U !UP0, `(.L_x_26) ;  /* 0x0000000108cc7547 */ /* 0x000ff0000b800000 */
[----:B------:R-:W-:Y:S01]  /*1df0*/  UMOV UR7, URZ ;  /* 0x000000ff00077c82 */ /* 0x000fe20008000000 */
[----:B------:R-:W-:-:S05]  /*1e00*/  UMOV UR4, UR5 ;  /* 0x0000000500047c82 */ /* 0x000fca0008000000 */
.L_x_32:
[----:B------:R-:W-:Y:S01]  /*1e10*/  ULEA UR33, UR4, UR6, 0x3 ;  /* 0x0000000604217291 */ /* 0x000fe2000f8e18ff */
[----:B------:R-:W-:Y:S01]  /*1e20*/  @!P3 MOV R2, 0x2000 ;  /* 0x000020000002b802 */ /* 0x000fe20000000f00 */
[----:B--2-4-:R-:W-:Y:S10]  /*1e30*/  @P0 BRA `(.L_x_27) ;  /* 0x00000000000c0947 */ /* 0x014ff40003800000 */
[----:B------:R-:W-:-:S04]  /*1e40*/  SHF.L.U32 R3, R12, 0x1f, RZ ;  /* 0x0000001f0c037819 */ /* 0x000fc800000006ff */
[----:B------:R-:W2:Y:S02]  /*1e50*/  SYNCS.PHASECHK.TRANS64.TRYWAIT P0, [UR33+0xd0], R3 ;  /* 0x0000d003ff0075a7 */ /* 0x000ea40008001121 */
[----:B--2---:R-:W-:Y:S05]  /*1e60*/  @!P0 BRA `(.L_x_28) ;  /* 0x0000006400cc8947 */ /* 0x004fea0003800000 */
.L_x_27:
[----:B------:R2:W-:Y:S01]  /*1e70*/  @!P3 SYNCS.ARRIVE.TRANS64 RZ, [UR33], R2 ;  /* 0x00000002ffffb9a7 */ /* 0x0005e20008000021 */
[----:B------:R-:W-:-:S04]  /*1e80*/  ULOP3.LUT UR5, UR26, 0x2, URZ, 0xfc, !UPT ;  /* 0x000000021a057892 */ /* 0x000fc8000f8efcff */
[----:B------:R-:W-:-:S09]  /*1e90*/  UISETP.NE.AND UP0, UPT, UR5, 0x2, UPT ;  /* 0x000000020500788c */ /* 0x000fd2000bf05270 */
[----:B------:R-:W-:Y:S05]  /*1ea0*/  BRA.U UP0, `(.L_x_29) ;  /* 0x0000000100047547 */ /* 0x000fea000b800000 */
[----:B------:R-:W-:Y:S05]  /*1eb0*/  BPT.TRAP 0x1 ;  /* 0x000000040000795c */ /* 0x000fea0000300000 */
.L_x_29:
[----:B------:R-:W-:Y:S04]  /*1ec0*/  BSSY.RECONVERGENT B0, `(.L_x_30) ;  /* 0x0000003000007945 */ /* 0x000fe80003800200 */
[----:B------:R-:W-:Y:S05]  /*1ed0*/  @P2 BRA `(.L_x_31) ;  /* 0x0000000000042947 */ /* 0x000fea0003800000 */
[----:B------:R-:W-:Y:S05]  /*1ee0*/  BPT.TRAP 0x1 ;  /* 0x000000040000795c */ /* 0x000fea0000300000 */
.L_x_31:
[----:B------:R-:W-:Y:S05]  /*1ef0*/  BSYNC.RECONVERGENT B0 ;  /* 0x0000000000007941 */ /* 0x000fea0003800200 */
.L_x_30:
[----:B------:R-:W-:Y:S02]  /*1f00*/  UIADD3 UR5, UPT, UPT, UR4, 0x1, URZ ;  /* 0x0000000104057890 */ /* 0x000fe4000fffe0ff */
[----:B------:R-:W-:Y:S02]  /*1f10*/  USHF.L.U32 UR4, UR4, 0xb, URZ ;  /* 0x0000000b04047899 */ /* 0x000fe400080006ff */
[----:B------:R-:W-:Y:S02]  /*1f20*/  UISETP.NE.AND UP0, UPT, UR5, 0x1a, UPT ;  /* 0x0000001a0500788c */ /* 0x000fe4000bf05270 */
[----:B------:R-:W-:Y:S02]  /*1f30*/  ULOP3.LUT UR32, UR28, UR4, URZ, 0xfc, !UPT ;  /* 0x000000041c207292 */ /* 0x000fe4000f8efcff */
[----:B------:R-:W-:Y:S02]  /*1f40*/  USEL UR9, URZ, 0x1, UP0 ;  /* 0x00000001ff097887 */ /* 0x000fe40008000000 */
[----:B------:R-:W-:-:S02]  /*1f50*/  USEL UR5, UR5, URZ, UP0 ;  /* 0x000000ff05057287 */ /* 0x000fc40008000000 */
[----:B------:R-:W-:Y:S02]  /*1f60*/  UIADD3 UR14, UP0, UPT, UR30, 0x180, URZ ;  /* 0x000001801e0e7890 */ /* 0x000fe4000ff1e0ff */
[----:B------:R-:W-:Y:S01]  /*1f70*/  ULEA UR8, UR5, UR6, 0x3 ;  /* 0x0000000605087291 */ /* 0x000fe2000f8e18ff */
[----:B------:R-:W-:Y:S01]  /*1f80*/  LOP3.LUT R12, R12, UR9, RZ, 0x3c, !PT ;  /* 0x000000090c0c7c12 */ /* 0x000fe2000f8e3cff */
[----:B------:R-:W-:Y:S02]  /*1f90*/  ULOP3.LUT UR4, UR27, UR4, URZ, 0xfc, !UPT ;  /* 0x000000041b047292 */ /* 0x000fe4000f8efcff */
[----:B------:R-:W-:Y:S01]  /*1fa0*/  USHF.L.U32 UR34, UR7, 0x5, URZ ;  /* 0x0000000507227899 */ /* 0x000fe200080006ff */
[----:B-1----:R-:W-:Y:S01]  /*1fb0*/  SHF.L.U32 R0, R12, 0x1f, RZ ;  /* 0x0000001f0c007819 */ /* 0x002fe200000006ff */
[----:B------:R-:W-:Y:S02]  /*1fc0*/  UIADD3 UR7, UPT, UPT, UR7, 0x1, URZ ;  /* 0x0000000107077890 */ /* 0x000fe4000fffe0ff */
[----:B------:R-:W-:Y:S01]  /*1fd0*/  UIADD3 UR16, UP1, UPT, UR30, 0x80, URZ ;  /* 0x000000801e107890 */ /* 0x000fe2000ff3e0ff */
[----:B------:R3:W4:Y:S01]  /*1fe0*/  SYNCS.PHASECHK.TRANS64.TRYWAIT P0, [UR8+0xd0], R0 ;  /* 0x0000d000ff0075a7 */ /* 0x0007220008001108 */
[----:B------:R-:W-:-:S02]  /*1ff0*/  ULEA UR32, UR32, UR6, 0x1 ;  /* 0x0000000620207291 */ /* 0x000fc4000f8e08ff */
[----:B------:R-:W-:Y:S02]  /*2000*/  ULEA UR4, UR4, UR6, 0x1 ;  /* 0x0000000604047291 */ /* 0x000fe4000f8e08ff */
[----:B------:R-:W-:Y:S02]  /*2010*/  UIADD3.X UR15, UPT, UPT, URZ, UR31, URZ, UP0, !UPT ;  /* 0x0000001fff0f7290 */ /* 0x000fe400087fe4ff */
[----:B------:R-:W-:Y:S02]  /*2020*/  UISETP.NE.AND UP0, UPT, UR7, UR25, UPT ;  /* 0x000000190700728c */ /* 0x000fe4000bf05270 */
[----:B------:R-:W-:Y:S02]  /*2030*/  UIADD3.X UR17, UPT, UPT, URZ, UR31, URZ, UP1, !UPT ;  /* 0x0000001fff117290 */ /* 0x000fe40008ffe4ff */
[----:B------:R-:W-:Y:S02]  /*2040*/  UIADD3 UR32, UPT, UPT, UR32, 0x3600, URZ ;  /* 0x0000360020207890 */ /* 0x000fe4000fffe0ff */
[----:B------:R-:W-:-:S02]  /*2050*/  UIADD3 UR8, UPT, UPT, UR4, 0x1d600, URZ ;  /* 0x0001d60004087890 */ /* 0x000fc4000fffe0ff */
[----:B------:R-:W-:Y:S02]  /*2060*/  UPRMT UR13, URZ, 0x5410, UR24 ;  /* 0x00005410ff0d7896 */ /* 0x000fe40008000018 */
[----:B------:R-:W-:Y:S01]  /*2070*/  UPRMT UR4, URZ, 0x5410, UR21 ;  /* 0x00005410ff047896 */ /* 0x000fe20008000015 */
[----:B------:R-:W-:Y:S01]  /*2080*/  UMOV UR18, 0x0 ;  /* 0x0000000000127882 */ /* 0x000fe20000000000 */
[----:B------:R-:W-:Y:S01]  /*2090*/  UMOV UR19, 0x10000000 ;  /* 0x1000000000137882 */ /* 0x000fe20000000000 */
[----:B------:R-:W-:Y:S01]  /*20a0*/  UMOV UR12, UR36 ;  /* 0x00000024000c7c82 */ /* 0x000fe20008000000 */
[----:B------:R-:W-:Y:S01]  /*20b0*/  UMOV UR9, UR33 ;  /* 0x0000002100097c82 */ /* 0x000fe20008000000 */
[----:B------:R-:W-:Y:S02]  /*20c0*/  UMOV UR10, UR34 ;  /* 0x00000022000a7c82 */ /* 0x000fe40008000000 */
[----:B------:R1:W-:Y:S02]  /*20d0*/  UTMALDG.3D.MULTICAST [UR32], [UR16], UR13, desc[UR18] ;  /* 0x00001220100073b4 */ /* 0x0003e4000801180d */
[----:B------:R2:W-:Y:S01]  /*20e0*/  UTMALDG.3D.MULTICAST [UR8], [UR14], UR4, desc[UR18] ;  /* 0x000012080e0073b4 */ /* 0x0005e20008011804 */
[----:B-1----:R-:W-:Y:S01]  /*20f0*/  UMOV UR13, UR25 ;  /* 0x00000019000d7c82 */ /* 0x002fe20008000000 */
[----:B--2---:R-:W-:Y:S01]  /*2100*/  UMOV UR4, UR5 ;  /* 0x0000000500047c82 */ /* 0x004fe20008000000 */
[----:B---3--:R-:W-:Y:S05]  /*2110*/  BRA.U UP0, `(.L_x_32) ;  /* 0xfffffffd003c7547 */ /* 0x008fea000b83ffff */
.L_x_26:
[----:B------:R-:W-:Y:S01]  /*2120*/  ULEA UR4, UR5, UR6, 0x3 ;  /* 0x0000000605047291 */ /* 0x000fe2000f8e18ff */
[----:B-1----:R-:W-:Y:S01]  /*2130*/  SHF.L.U32 R0, R12, 0x1f, RZ ;  /* 0x0000001f0c007819 */ /* 0x002fe200000006ff */
[----:B------:R-:W-:Y:S01]  /*2140*/  @!P1 SYNCS.ARRIVE.TRANS64.A1T0 RZ, [UR6+0x1d8], RZ ;  /* 0x0001d8ffffff99a7 */ /* 0x000fe20008100006 */
[----:B------:R-:W-:-:S06]  /*2150*/  UISETP.GT.AND UP0, UPT, UR43, UR42, UPT ;  /* 0x0000002a2b00728c */ /* 0x000fcc000bf04270 */
[----:B--2-4-:R1:W2:Y:S03]  /*2160*/  SYNCS.PHASECHK.TRANS64.TRYWAIT P0, [UR4+0xd0], R0 ;  /* 0x0000d000ff0075a7 */ /* 0x0142a60008001104 */
[----:B------:R-:W-:Y:S05]  /*2170*/  BRA.U !UP0, `(.L_x_33) ;  /* 0x0000000108d07547 */ /* 0x000fea000b800000 */
[----:B------:R-:W-:Y:S01]  /*2180*/  UIADD3 UR29, UPT, UPT, UR45, UR13, URZ ;  /* 0x0000000d2d1d7290 */ /* 0x000fe2000fffe0ff */
[----:B------:R-:W-:-:S11]  /*2190*/  UMOV UR4, UR5 ;  /* 0x0000000500047c82 */ /* 0x000fd60008000000 */
.L_x_39:
[----:B------:R-:W-:Y:S01]  /*21a0*/  ULEA UR17, UR4, UR6, 0x3 ;  /* 0x0000000604117291 */ /* 0x000fe2000f8e18ff */
[----:B--2---:R-:W-:Y:S01]  /*21b0*/  @!P3 MOV R2, 0x2000 ;  /* 0x000020000002b802 */ /* 0x004fe20000000f00 */
[----:B--2-4-:R-:W-:Y:S10]  /*21c0*/  @P0 BRA `(.L_x_34) ;  /* 0x00000000000c0947 */ /* 0x014ff40003800000 */
[----:B------:R-:W-:-:S04]  /*21d0*/  SHF.L.U32 R3, R12, 0x1f, RZ ;  /* 0x0000001f0c037819 */ /* 0x000fc800000006ff */
[----:B------:R-:W2:Y:S02]  /*21e0*/  SYNCS.PHASECHK.TRANS64.TRYWAIT P0, [UR17+0xd0], R3 ;  /* 0x0000d003ff0075a7 */ /* 0x000ea40008001111 */
[----:B--2---:R-:W-:Y:S05]  /*21f0*/  @!P0 BRA `(.L_x_35) ;  /* 0x0000006400008947 */ /* 0x004fea0003800000 */
.L_x_34:
[----:B------:R2:W-:Y:S01]  /*2200*/  @!P3 SYNCS.ARRIVE.TRANS64 RZ, [UR17], R2 ;  /* 0x00000002ffffb9a7 */ /* 0x0005e20008000011 */
[----:B------:R-:W-:-:S04]  /*2210*/  ULOP3.LUT UR5, UR26, 0x2, URZ, 0xfc, !UPT ;  /* 0x000000021a057892 */ /* 0x000fc8000f8efcff */
[----:B------:R-:W-:-:S09]  /*2220*/  UISETP.NE.AND UP0, UPT, UR5, 0x2, UPT ;  /* 0x000000020500788c */ /* 0x000fd2000bf05270 */
[----:B------:R-:W-:Y:S05]  /*2230*/  BRA.U UP0, `(.L_x_36) ;  /* 0x0000000100047547 */ /* 0x000fea000b800000 */
[----:B------:R-:W-:Y:S05]  /*2240*/  BPT.TRAP 0x1 ;  /* 0x000000040000795c */ /* 0x000fea0000300000 */
.L_x_36:
[----:B------:R-:W-:Y:S04]  /*2250*/  BSSY.RECONVERGENT B0, `(.L_x_37) ;  /* 0x0000003000007945 */ /* 0x000fe80003800200 */
[----:B------:R-:W-:Y:S05]  /*2260*/  @P2 BRA `(.L_x_38) ;  /* 0x0000000000042947 */ /* 0x000fea0003800000 */
[----:B------:R-:W-:Y:S05]  /*2270*/  BPT.TRAP 0x1 ;  /* 0x000000040000795c */ /* 0x000fea0000300000 */
.L_x_38:
[----:B------:R-:W-:Y:S05]  /*2280*/  BSYNC.RECONVERGENT B0 ;  /* 0x0000000000007941 */ /* 0x000fea0003800200 */
.L_x_37:
[----:B------:R-:W-:Y:S02]  /*2290*/  UIADD3 UR5, UPT, UPT, UR4, 0x1, URZ ;  /* 0x0000000104057890 */ /* 0x000fe4000fffe0ff */
[----:B------:R-:W-:Y:S02]  /*22a0*/  USHF.L.U32 UR4, UR4, 0xb, URZ ;  /* 0x0000000b04047899 */ /* 0x000fe400080006ff */
[----:B------:R-:W-:Y:S02]  /*22b0*/  UISETP.NE.AND UP0, UPT, UR5, 0x1a, UPT ;  /* 0x0000001a0500788c */ /* 0x000fe4000bf05270 */
[----:B------:R-:W-:Y:S02]  /*22c0*/  USHF.L.U32 UR18, UR13, 0x5, URZ ;  /* 0x000000050d127899 */ /* 0x000fe400080006ff */
[----:B------:R-:W-:Y:S02]  /*22d0*/  USEL UR8, URZ, 0x1, UP0 ;  /* 0x00000001ff087887 */ /* 0x000fe40008000000 */
[----:B------:R-:W-:-:S02]  /*22e0*/  USEL UR5, UR5, URZ, UP0 ;  /* 0x000000ff05057287 */ /* 0x000fc40008000000 */
[----:B------:R-:W-:Y:S02]  /*22f0*/  UIADD3 UR22, UP0, UPT, UR30, 0x180, URZ ;  /* 0x000001801e167890 */ /* 0x000fe4000ff1e0ff */
[----:B------:R-:W-:Y:S01]  /*2300*/  ULEA UR7, UR5, UR6, 0x3 ;  /* 0x0000000605077291 */ /* 0x000fe2000f8e18ff */
[----:B------:R-:W-:Y:S01]  /*2310*/  LOP3.LUT R12, R12, UR8, RZ, 0x3c, !PT ;  /* 0x000000080c0c7c12 */ /* 0x000fe2000f8e3cff */
[----:B------:R-:W-:Y:S02]  /*2320*/  ULOP3.LUT UR8, UR27, UR4, URZ, 0xfc, !UPT ;  /* 0x000000041b087292 */ /* 0x000fe4000f8efcff */
[----:B------:R-:W-:Y:S01]  /*2330*/  UIADD3 UR13, UPT, UPT, UR13, 0x1, URZ ;  /* 0x000000010d0d7890 */ /* 0x000fe2000fffe0ff */
[----:B-1----:R-:W-:Y:S01]  /*2340*/  SHF.L.U32 R0, R12, 0x1f, RZ ;  /* 0x0000001f0c007819 */ /* 0x002fe200000006ff */
[----:B------:R-:W-:Y:S02]  /*2350*/  UIADD3 UR14, UP1, UPT, UR30, 0x80, URZ ;  /* 0x000000801e0e7890 */ /* 0x000fe4000ff3e0ff */
[----:B------:R-:W-:Y:S01]  /*2360*/  UIADD3.X UR23, UPT, UPT, URZ, UR31, URZ, UP0, !UPT ;  /* 0x0000001fff177290 */ /* 0x000fe200087fe4ff */
[----:B------:R3:W4:Y:S01]  /*2370*/  SYNCS.PHASECHK.TRANS64.TRYWAIT P0, [UR7+0xd0], R0 ;  /* 0x0000d000ff0075a7 */ /* 0x0007220008001107 */
[----:B------:R-:W-:-:S02]  /*2380*/  ULOP3.LUT UR7, UR28, UR4, URZ, 0xfc, !UPT ;  /* 0x000000041c077292 */ /* 0x000fc4000f8efcff */
[----:B------:R-:W-:Y:S02]  /*2390*/  ULEA UR8, UR8, UR6, 0x1 ;  /* 0x0000000608087291 */ /* 0x000fe4000f8e08ff */
[----:B------:R-:W-:Y:S02]  /*23a0*/  ULEA UR7, UR7, UR6, 0x1 ;  /* 0x0000000607077291 */ /* 0x000fe4000f8e08ff */
[----:B------:R-:W-:Y:S02]  /*23b0*/  UISETP.NE.AND UP0, UPT, UR13, UR29, UPT ;  /* 0x0000001d0d00728c */ /* 0x000fe4000bf05270 */
[----:B------:R-:W-:Y:S02]  /*23c0*/  UIADD3 UR16, UPT, UPT, UR7, 0x3600, URZ ;  /* 0x0000360007107890 */ /* 0x000fe4000fffe0ff */
[----:B------:R-:W-:Y:S02]  /*23d0*/  UIADD3.X UR15, UPT, UPT, URZ, UR31, URZ, UP1, !UPT ;  /* 0x0000001fff0f7290 */ /* 0x000fe40008ffe4ff */
[----:B------:R-:W-:-:S02]  /*23e0*/  UPRMT UR7, URZ, 0x5410, UR24 ;  /* 0x00005410ff077896 */ /* 0x000fc40008000018 */
[----:B------:R-:W-:Y:S02]  /*23f0*/  UIADD3 UR8, UPT, UPT, UR8, 0x1d600, URZ ;  /* 0x0001d60008087890 */ /* 0x000fe4000fffe0ff */
[----:B------:R-:W-:Y:S01]  /*2400*/  UPRMT UR4, URZ, 0x5410, UR21 ;  /* 0x00005410ff047896 */ /* 0x000fe20008000015 */
[----:B------:R-:W-:Y:S01]  /*2410*/  UMOV UR32, 0x0 ;  /* 0x0000000000207882 */ /* 0x000fe20000000000 */
[----:B------:R-:W-:Y:S01]  /*2420*/  UMOV UR33, 0x10000000 ;  /* 0x1000000000217882 */ /* 0x000fe20000000000 */
[----:B------:R-:W-:Y:S01]  /*2430*/  UMOV UR19, UR35 ;  /* 0x0000002300137c82 */ /* 0x000fe20008000000 */
[----:B------:R-:W-:Y:S01]  /*2440*/  UMOV UR20, UR36 ;  /* 0x0000002400147c82 */ /* 0x000fe20008000000 */
[----:B------:R-:W-:Y:S01]  /*2450*/  UMOV UR12, UR36 ;  /* 0x00000024000c7c82 */ /* 0x000fe20008000000 */
[----:B------:R-:W-:Y:S01]  /*2460*/  UMOV UR9, UR17 ;  /* 0x0000001100097c82 */ /* 0x000fe20008000000 */
[----:B------:R-:W-:Y:S01]  /*2470*/  UMOV UR10, UR18 ;  /* 0x00000012000a7c82 */ /* 0x000fe20008000000 */
[----:B------:R-:W-:Y:S01]  /*2480*/  UTMALDG.3D.MULTICAST [UR16], [UR14], UR7, desc[UR32] ;  /* 0x000020100e0073b4 */ /* 0x000fe20008011807 */
[----:B------:R1:W-:Y:S02]  /*2490*/  UTMALDG.3D.MULTICAST [UR8], [UR22], UR4, desc[UR32] ;  /* 0x00002008160073b4 */ /* 0x0003e40008011804 */
[----:B-1----:R-:W-:Y:S01]  /*24a0*/  UMOV UR4, UR5 ;  /* 0x0000000500047c82 */ /* 0x002fe20008000000 */
[----:B---3--:R-:W-:Y:S05]  /*24b0*/  BRA.U UP0, `(.L_x_39) ;  /* 0xfffffffd00387547 */ /* 0x008fea000b83ffff */
.L_x_33:
[C---:B------:R-:W-:Y:S01]  /*24c0*/  LEA R3, R11.reuse, UR6, 0x3 ;  /* 0x000000060b037c11 */ /* 0x040fe2000f8e18ff */
[----:B------:R-:W-:Y:S01]  /*24d0*/  NOP ;  /* 0x0000000000007918 */ /* 0x000fe20000000000 */
[----:B-1----:R-:W-:Y:S02]  /*24e0*/  SHF.L.U32 R0, R10, 0x1f, RZ ;  /* 0x0000001f0a007819 */ /* 0x002fe400000006ff */
[----:B------:R-:W-:Y:S02]  /*24f0*/  LEA R4, R11, UR6, 0x4 ;  /* 0x000000060b047c11 */ /* 0x000fe4000f8e20ff */
[----:B--2-4-:R-:W1:Y:S02]  /*2500*/  SYNCS.PHASECHK.TRANS64.TRYWAIT P0, [R3+URZ+0x1e0], R0 ;  /* 0x0001e000030075a7 */ /* 0x014e6400080011ff */
[----:B-1----:R-:W-:Y:S05]  /*2510*/  @!P0 BRA `(.L_x_40) ;  /* 0x0000006000508947 */ /* 0x002fea0003800000 */
.L_x_148:
[----:B------:R-:W2:Y:S01]  /*2520*/  LDS.128 R4, [R4+0x270] ;  /* 0x0002700004047984 */ /* 0x000ea20000000c00 */
[----:B------:R-:W-:Y:S01]  /*2530*/  UISETP.GE.AND UP0, UPT, UR40, 0x1, UPT ;  /* 0x000000012800788c */ /* 0x000fe2000bf06270 */
[----:B------:R-:W-:Y:S01]  /*2540*/  @!PT LDS RZ, [RZ] ;  /* 0x00000000fffff984 */ /* 0x000fe20000000800 */
[----:B------:R-:W-:Y:S01]  /*2550*/  @!PT LDS RZ, [RZ] ;  /* 0x00000000fffff984 */ /* 0x000fe20000000800 */
[----:B------:R-:W-:Y:S01]  /*2560*/  @!PT LDS RZ, [RZ] ;  /* 0x00000000fffff984 */ /* 0x000fe20000000800 */
[----:B------:R-:W-:Y:S01]  /*2570*/  @!PT LDS RZ, [RZ] ;  /* 0x00000000fffff984 */ /* 0x000fe20000000800 */
[----:B------:R3:W-:Y:S06]  /*2580*/  MEMBAR.ALL.CTA ;  /* 0x0000000000007992 */ /* 0x0007ec0000008000 */
[----:B---3--:R-:W3:Y:S01]  /*2590*/  FENCE.VIEW.ASYNC.S ;  /* 0x00000000000073c6 */ /* 0x008ee20000000000 */
[----:B--2---:R-:W-:-:S13]  /*25a0*/  LOP3.LUT P0, RZ, R6, 0x1, RZ, 0xc0, !PT ;  /* 0x0000000106ff7812 */ /* 0x004fda000780c0ff */
[----:B---3--:R-:W-:Y:S01]  /*25b0*/  VOTEU.ANY UP1, P0 ;  /* 0x0000000000ff7886 */ /* 0x008fe20000020100 */
[----:B------:R-:W-:-:S13]  /*25c0*/  PLOP3.LUT P0, PT, PT, PT, UP1, 0x80, 0x8 ;  /* 0x000000000008781c */ /* 0x000fda0003f0f018 */
[----:B-1----:R-:W-:Y:S02]  /*25d0*/  @P0 LOP3.LUT R0, R5, 0xffff, RZ, 0xc0, !PT ;  /* 0x0000ffff05000812 */ /* 0x002fe400078ec0ff */
[----:B------:R-:W-:Y:S02]  /*25e0*/  @P0 MOV R2, R4 ;  /* 0x0000000400020202 */ /* 0x000fe40000000f00 */
[----:B------:R-:W-:Y:S01]  /*25f0*/  @P0 R2UR UR7, R0 ;  /* 0x00000000000702ca */ /* 0x000fe200000e0000 */
[----:B------:R-:W-:Y:S01]  /*2600*/  VIADD R0, R3, 0x1f0 ;  /* 0x000001f003007836 */ /* 0x000fe20000000000 */
[----:B------:R-:W-:Y:S02]  /*2610*/  @P0 SHF.R.U32.HI R4, RZ, 0x10, R5 ;  /* 0x00000010ff040819 */ /* 0x000fe40000011605 */
[----:B------:R-:W-:Y:S02]  /*2620*/  @P0 R2UR UR8, R2 ;  /* 0x00000000020802ca */ /* 0x000fe400000e0000 */
[----:B------:R-:W-:-:S02]  /*2630*/  PRMT R0, RZ, 0x654, R0 ;  /* 0x00000654ff007816 */ /* 0x000fc40000000000 */
[----:B------:R-:W-:Y:S02]  /*2640*/  @P0 R2UR UR4, R4 ;  /* 0x00000000040402ca */ /* 0x000fe400000e0000 */
[----:B------:R1:W-:Y:S03]  /*2650*/  SYNCS.ARRIVE.TRANS64.RED.A1T0 RZ, [R0+URZ], RZ ;  /* 0x000000ff00ff79a7 */ /* 0x0003e600081004ff */
[----:B------:R-:W-:-:S04]  /*2660*/  @UP1 UMOV UR37, UR7 ;  /* 0x0000000700251c82 */ /* 0x000fc80008000000 */
[----:B------:R-:W-:-:S04]  /*2670*/  @UP1 UMOV UR38, UR8 ;  /* 0x0000000800261c82 */ /* 0x000fc80008000000 */
[----:B------:R-:W-:Y:S01]  /*2680*/  @UP1 UMOV UR36, UR4 ;  /* 0x0000000400241c82 */ /* 0x000fe20008000000 */
[----:B------:R-:W-:Y:S05]  /*2690*/  BRA.U !UP0, `(.L_x_41) ;  /* 0x0000000108d47547 */ /* 0x000fea000b800000 */
[----:B------:R-:W2:Y:S01]  /*26a0*/  LDCU.128 UR12, c[0x0][0xb10] ;  /* 0x00016200ff0c77ac */ /* 0x000ea20008000c00 */
[----:B------:R-:W3:Y:S01]  /*26b0*/  LDCU UR29, c[0x0][0xb20] ;  /* 0x00016400ff1d77ac */ /* 0x000ee20008000800 */
[----:B------:R-:W4:Y:S01]  /*26c0*/  LDCU UR20, c[0x0][0xb0c] ;  /* 0x00016180ff1477ac */ /* 0x000f220008000800 */
[----:B------:R-:W1:Y:S01]  /*26d0*/  LDCU.64 UR10, c[0x0][0xb28] ;  /* 0x00016500ff0a77ac */ /* 0x000e620008000a00 */
[----:B------:R-:W-:Y:S02]  /*26e0*/  UISETP.NE.AND UP3, UPT, UR40, 0x1, UPT ;  /* 0x000000012800788c */ /* 0x000fe4000bf65270 */
[----:B--2---:R-:W-:Y:S02]  /*26f0*/  UIMAD.WIDE.U32 UR16, UR39, UR15, URZ ;  /* 0x0000000f271072a5 */ /* 0x004fe4000f8e00ff */
[----:B------:R-:W-:Y:S02]  /*2700*/  UIMAD.WIDE.U32 UR8, UR41, UR12, URZ ;  /* 0x0000000c290872a5 */ /* 0x000fe4000f8e00ff */
[----:B------:R-:W-:-:S02]  /*2710*/  UISETP.NE.AND UP0, UPT, UR14, 0x1, UPT ;  /* 0x000000010e00788c */ /* 0x000fc4000bf05270 */
[----:B------:R-:W-:Y:S01]  /*2720*/  UIMAD.WIDE.U32 UR22, UR37, UR15, URZ ;  /* 0x0000000f251672a5 */ /* 0x000fe2000f8e00ff */
[----:B------:R-:W-:Y:S02]  /*2730*/  UMOV UR16, UR17 ;  /* 0x0000001100107c82 */ /* 0x000fe40008000000 */
[----:B------:R-:W-:Y:S01]  /*2740*/  UMOV UR8, UR9 ;  /* 0x0000000900087c82 */ /* 0x000fe20008000000 */
[----:B---3--:R-:W-:Y:S02]  /*2750*/  USHF.R.U32.HI UR16, URZ, UR29, UR16 ;  /* 0x0000001dff107299 */ /* 0x008fe40008011610 */
[----:B----4-:R-:W-:Y:S02]  /*2760*/  UISETP.NE.AND UP2, UPT, UR20, 0x1, UPT ;  /* 0x000000011400788c */ /* 0x010fe4000bf45270 */
[----:B------:R-:W-:Y:S02]  /*2770*/  USHF.R.U32.HI UR8, URZ, UR13, UR8 ;  /* 0x0000000dff087299 */ /* 0x000fe40008011608 */
[----:B------:R-:W-:-:S02]  /*2780*/  USEL UR7, UR39, UR16, !UP0 ;  /* 0x0000001027077287 */ /* 0x000fc4000c000000 */
[----:B------:R-:W-:Y:S02]  /*2790*/  USEL UR8, UR41, UR8, !UP2 ;  /* 0x0000000829087287 */ /* 0x000fe4000d000000 */
[----:B-1----:R-:W-:Y:S01]  /*27a0*/  UIMAD.WIDE.U32 UR16, UR7, UR10, URZ ;  /* 0x0000000a071072a5 */ /* 0x002fe2000f8e00ff */
[----:B------:R-:W-:Y:S01]  /*27b0*/  UMOV UR4, UR23 ;  /* 0x0000001700047c82 */ /* 0x000fe20008000000 */
[----:B------:R-:W-:Y:S02]  /*27c0*/  UIMAD.WIDE.U32 UR18, UR38, UR12, URZ ;  /* 0x0000000c261272a5 */ /* 0x000fe4000f8e00ff */
[----:B------:R-:W-:-:S03]  /*27d0*/  UIMAD.WIDE.U32 UR22, UR8, UR10, URZ ;  /* 0x0000000a081672a5 */ /* 0x000fc6000f8e00ff */
[----:B------:R-:W-:Y:S01]  /*27e0*/  UMOV UR16, UR17 ;  /* 0x0000001100107c82 */ /* 0x000fe20008000000 */
[----:B------:R-:W-:Y:S02]  /*27f0*/  USHF.R.U32.HI UR4, URZ, UR29, UR4 ;  /* 0x0000001dff047299 */ /* 0x000fe40008011604 */
[----:B------:R-:W-:Y:S01]  /*2800*/  @UP3 USHF.R.U32.HI UR7, URZ, UR11, UR16 ;  /* 0x0000000bff073299 */ /* 0x000fe20008011610 */
[----:B------:R-:W-:Y:S01]  /*2810*/  UMOV UR18, UR19 ;  /* 0x0000001300127c82 */ /* 0x000fe20008000000 */
[----:B------:R-:W-:Y:S01]  /*2820*/  UMOV UR22, UR23 ;  /* 0x0000001700167c82 */ /* 0x000fe20008000000 */
[----:B------:R-:W-:Y:S02]  /*2830*/  USHF.R.U32.HI UR13, URZ, UR13, UR18 ;  /* 0x0000000dff0d7299 */ /* 0x000fe40008011612 */
[----:B------:R-:W-:Y:S02]  /*2840*/  USEL UR4, UR37, UR4, !UP0 ;  /* 0x0000000425047287 */ /* 0x000fe4000c000000 */
[----:B------:R-:W-:-:S02]  /*2850*/  @UP3 USHF.R.U32.HI UR8, URZ, UR11, UR22 ;  /* 0x0000000bff083299 */ /* 0x000fc40008011616 */
[----:B------:R-:W-:Y:S02]  /*2860*/  UIMAD UR9, UR40, UR7, URZ ;  /* 0x00000007280972a4 */ /* 0x000fe4000f8e02ff */
[----:B------:R-:W-:Y:S02]  /*2870*/  USEL UR7, UR38, UR13, !UP2 ;  /* 0x0000000d26077287 */ /* 0x000fe4000d000000 */
[----:B------:R-:W-:Y:S02]  /*2880*/  UIMAD UR12, UR40, UR8, URZ ;  /* 0x00000008280c72a4 */ /* 0x000fe4000f8e02ff */
[----:B------:R-:W-:Y:S02]  /*2890*/  UISETP.GE.AND UP0, UPT, UR4, UR9, UPT ;  /* 0x000000090400728c */ /* 0x000fe4000bf06270 */
[----:B------:R-:W-:Y:S02]  /*28a0*/  UIMAD.WIDE.U32 UR16, UR4, UR10, URZ ;  /* 0x0000000a041072a5 */ /* 0x000fe4000f8e00ff */
[----:B------:R-:W-:-:S02]  /*28b0*/  UISETP.GE.OR UP0, UPT, UR7, UR12, UP0 ;  /* 0x0000000c0700728c */ /* 0x000fc40008706670 */
        /* <DEDUP_REMOVED lines=19> */
.L_x_41:
[----:B------:R-:W2:Y:S02]  /*29f0*/  LDCU UR4, c[0x0][0xb30] ;  /* 0x00016600ff0477ac */ /* 0x000ea40008000800 */
[----:B--2---:R-:W-:-:S09]  /*2a00*/  UISETP.NE.AND UP0, UPT, UR4, 0x1, UPT ;  /* 0x000000010400788c */ /* 0x004fd2000bf05270 */
[----:B------:R-:W-:Y:S05]  /*2a10*/  BRA.U UP0, `(.L_x_42) ;  /* 0x0000000100447547 */ /* 0x000fea000b800000 */
        /* <DEDUP_REMOVED lines=17> */
.L_x_42:
[----:B------:R-:W-:Y:S01]  /*2b30*/  VIADD R11, R11, 0x1 ;  /* 0x000000010b0b7836 */ /* 0x000fe20000000000 */
[----:B------:R-:W-:Y:S02]  /*2b40*/  R2UR UR7, R48 ;  /* 0x00000000300772ca */ /* 0x000fe400000e0000 */
[----:B------:R-:W-:Y:S02]  /*2b50*/  R2UR UR4, R47 ;  /* 0x000000002f0472ca */ /* 0x000fe400000e0000 */
[C---:B------:R-:W-:Y:S02]  /*2b60*/  ISETP.NE.AND P0, PT, R11.reuse, 0x2, PT ;  /* 0x000000020b00780c */ /* 0x040fe40003f05270 */
[----:B------:R-:W-:Y:S02]  /*2b70*/  PLOP3.LUT P1, PT, PT, PT, PT, 0x80, 0x8 ;  /* 0x000000000008781c */ /* 0x000fe40003f2f070 */
[----:B-1----:R-:W-:Y:S02]  /*2b80*/  SEL R0, RZ, 0x1, P0 ;  /* 0x00000001ff007807 */ /* 0x002fe40000000000 */
[----:B------:R-:W-:-:S02]  /*2b90*/  SEL R11, R11, RZ, P0 ;  /* 0x000000ff0b0b7207 */ /* 0x000fc40000000000 */
[----:B------:R-:W-:Y:S01]  /*2ba0*/  LOP3.LUT R10, R10, R0, RZ, 0x3c, !PT ;  /* 0x000000000a0a7212 */ /* 0x000fe200078e3cff */
[----:B------:R-:W-:Y:S02]  /*2bb0*/  UIADD3 UR29, UPT, UPT, UR38, UR7, URZ ;  /* 0x00000007261d7290 */ /* 0x000fe4000fffe0ff */
[----:B------:R-:W-:Y:S01]  /*2bc0*/  UIADD3 UR32, UPT, UPT, UR37, UR4, URZ ;  /* 0x0000000425207290 */ /* 0x000fe2000fffe0ff */
[----:B------:R-:W-:Y:S11]  /*2bd0*/  BRA.U UP1, `(.L_x_43) ;  /* 0xfffffff101187547 */ /* 0x000ff6000b83ffff */
[----:B------:R-:W-:Y:S01]  /*2be0*/  UIADD3 UR7, UPT, UPT, UR6, 0xd0, URZ ;  /* 0x000000d006077890 */ /* 0x000fe2000fffe0ff */
[----:B------:R-:W-:-:S03]  /*2bf0*/  SHF.L.U32 R2, R12, 0x1f, RZ ;  /* 0x0000001f0c027819 */ /* 0x000fc600000006ff */
[----:B------:R-:W-:-:S09]  /*2c00*/  ULEA UR4, UR5, UR7, 0x3 ;  /* 0x0000000705047291 */ /* 0x000fd2000f8e18ff */
[----:B------:R-:W1:Y:S02]  /*2c10*/  SYNCS.PHASECHK.TRANS64.TRYWAIT P0, [UR4], R2 ;  /* 0x00000002ff0075a7 */ /* 0x000e640008001104 */
[----:B-1----:R-:W-:Y:S05]  /*2c20*/  @!P0 BRA `(.L_x_44) ;  /* 0x0000005800a08947 */ /* 0x002fea0003800000 */
.L_x_150:
[----:B------:R-:W-:-:S04]  /*2c30*/  UIADD3 UR4, UPT, UPT, UR5, 0x1, URZ ;  /* 0x0000000105047890 */ /* 0x000fc8000fffe0ff */
[----:B------:R-:W-:-:S04]  /*2c40*/  UISETP.NE.AND UP0, UPT, UR4, 0x1a, UPT ;  /* 0x0000001a0400788c */ /* 0x000fc8000bf05270 */
[----:B------:R-:W-:Y:S02]  /*2c50*/  USEL UR6, URZ, 0x1, UP0 ;  /* 0x00000001ff067887 */ /* 0x000fe40008000000 */
[----:B------:R-:W-:-:S04]  /*2c60*/  USEL UR4, UR4, URZ, UP0 ;  /* 0x000000ff04047287 */ /* 0x000fc80008000000 */
[----:B------:R-:W-:Y:S01]  /*2c70*/  ULEA UR5, UR4, UR7, 0x3 ;  /* 0x0000000704057291 */ /* 0x000fe2000f8e18ff */
[----:B-1----:R-:W-:-:S04]  /*2c80*/  LOP3.LUT R2, R12, UR6, RZ, 0x3c, !PT ;  /* 0x000000060c027c12 */ /* 0x002fc8000f8e3cff */
[----:B------:R-:W-:-:S04]  /*2c90*/  SHF.L.U32 R3, R2, 0x1f, RZ ;  /* 0x0000001f02037819 */ /* 0x000fc800000006ff */
[----:B------:R-:W1:Y:S02]  /*2ca0*/  SYNCS.PHASECHK.TRANS64.TRYWAIT P0, [UR5], R3 ;  /* 0x00000003ff0075a7 */ /* 0x000e640008001105 */
[----:B-1----:R-:W-:Y:S05]  /*2cb0*/  @!P0 BRA `(.L_x_45) ;  /* 0x0000005800948947 */ /* 0x002fea0003800000 */
.L_x_152:
[----:B------:R-:W-:-:S04]  /*2cc0*/  UIADD3 UR4, UPT, UPT, UR4, 0x1, URZ ;  /* 0x0000000104047890 */ /* 0x000fc8000fffe0ff */
[----:B------:R-:W-:-:S04]  /*2cd0*/  UISETP.NE.AND UP0, UPT, UR4, 0x1a, UPT ;  /* 0x0000001a0400788c */ /* 0x000fc8000bf05270 */
[----:B------:R-:W-:Y:S02]  /*2ce0*/  USEL UR6, URZ, 0x1, UP0 ;  /* 0x00000001ff067887 */ /* 0x000fe40008000000 */
[----:B------:R-:W-:-:S04]  /*2cf0*/  USEL UR4, UR4, URZ, UP0 ;  /* 0x000000ff04047287 */ /* 0x000fc80008000000 */
[----:B------:R-:W-:Y:S01]  /*2d00*/  ULEA UR5, UR4, UR7, 0x3 ;  /* 0x0000000704057291 */ /* 0x000fe2000f8e18ff */
[----:B------:R-:W-:-:S04]  /*2d10*/  LOP3.LUT R2, R2, UR6, RZ, 0x3c, !PT ;  /* 0x0000000602027c12 */ /* 0x000fc8000f8e3cff */
[----:B-1----:R-:W-:-:S04]  /*2d20*/  SHF.L.U32 R3, R2, 0x1f, RZ ;  /* 0x0000001f02037819 */ /* 0x002fc800000006ff */
[----:B------:R-:W1:Y:S02]  /*2d30*/  SYNCS.PHASECHK.TRANS64.TRYWAIT P0, [UR5], R3 ;  /* 0x00000003ff0075a7 */ /* 0x000e640008001105 */
[----:B-1----:R-:W-:Y:S05]  /*2d40*/  @!P0 BRA `(.L_x_46) ;  /* 0x0000005800888947 */ /* 0x002fea0003800000 */
.L_x_154:
        /* <DEDUP_REMOVED lines=9> */
.L_x_156:
        /* <DEDUP_REMOVED lines=9> */
.L_x_158:
        /* <DEDUP_REMOVED lines=9> */
.L_x_160:
        /* <DEDUP_REMOVED lines=9> */
.L_x_162:
        /* <DEDUP_REMOVED lines=9> */
.L_x_164:
        /* <DEDUP_REMOVED lines=9> */
.L_x_166:
        /* <DEDUP_REMOVED lines=9> */
.L_x_168:
        /* <DEDUP_REMOVED lines=9> */
.L_x_170:
        /* <DEDUP_REMOVED lines=9> */
.L_x_172:
        /* <DEDUP_REMOVED lines=9> */
.L_x_174:
        /* <DEDUP_REMOVED lines=9> */
.L_x_176:
        /* <DEDUP_REMOVED lines=9> */
.L_x_178:
        /* <DEDUP_REMOVED lines=9> */
.L_x_180:
        /* <DEDUP_REMOVED lines=9> */
.L_x_182:
        /* <DEDUP_REMOVED lines=9> */
.L_x_184:
        /* <DEDUP_REMOVED lines=9> */
.L_x_186:
        /* <DEDUP_REMOVED lines=9> */
.L_x_188:
        /* <DEDUP_REMOVED lines=9> */
.L_x_190:
        /* <DEDUP_REMOVED lines=9> */
.L_x_192:
        /* <DEDUP_REMOVED lines=9> */
.L_x_194:
        /* <DEDUP_REMOVED lines=9> */
.L_x_196:
        /* <DEDUP_REMOVED lines=9> */
.L_x_198:
[----:B------:R-:W-:-:S04]  /*39b0*/  UIADD3 UR4, UPT, UPT, UR4, 0x1, URZ ;  /* 0x0000000104047890 */ /* 0x000fc8000fffe0ff */
[----:B------:R-:W-:-:S04]  /*39c0*/  UISETP.NE.AND UP0, UPT, UR4, 0x1a, UPT ;  /* 0x0000001a0400788c */ /* 0x000fc8000bf05270 */
[----:B------:R-:W-:Y:S02]  /*39d0*/  USEL UR5, URZ, 0x1, UP0 ;  /* 0x00000001ff057887 */ /* 0x000fe40008000000 */
[----:B------:R-:W-:-:S04]  /*39e0*/  USEL UR4, UR4, URZ, UP0 ;  /* 0x000000ff04047287 */ /* 0x000fc80008000000 */
[----:B------:R-:W-:Y:S01]  /*39f0*/  ULEA UR4, UR4, UR7, 0x3 ;  /* 0x0000000704047291 */ /* 0x000fe2000f8e18ff */
[----:B------:R-:W-:-:S04]  /*3a00*/  LOP3.LUT R2, R2, UR5, RZ, 0x3c, !PT ;  /* 0x0000000502027c12 */ /* 0x000fc8000f8e3cff */
[----:B------:R-:W-:Y:S01]  /*3a10*/  SHF.L.U32 R2, R2, 0x1f, RZ ;  /* 0x0000001f02027819 */ /* 0x000fe200000006ff */
[----:B-1----:R-:W-:-:S07]  /*3a20*/  IMAD.U32 R0, RZ, RZ, UR4 ;  /* 0x00000004ff007e24 */ /* 0x002fce000f8e00ff */
.L_x_69:
[----:B-1----:R1:W2:Y:S02]  /*3a30*/  SYNCS.PHASECHK.TRANS64.TRYWAIT P0, [R0+URZ], R2 ;  /* 0x00000002000075a7 */ /* 0x0022a400080011ff */
[----:B--2---:R-:W-:Y:S05]  /*3a40*/  @!P0 NANOSLEEP.SYNCS 0x989680 ;  /* 0x009896800000895d */ /* 0x004fea0003900000 */
[----:B------:R-:W2:Y:S02]  /*3a50*/  @!P0 SYNCS.PHASECHK.TRANS64 P0, [R0+URZ], R2 ;  /* 0x00000002000085a7 */ /* 0x000ea400080010ff */
[----:B--2---:R-:W-:Y:S05]  /*3a60*/  @P0 EXIT ;  /* 0x000000000000094d */ /* 0x004fea0003800000 */
[----:B------:R-:W-:Y:S05]  /*3a70*/  BRA `(.L_x_69) ;  /* 0xfffffffc00ec7947 */ /* 0x000fea000383ffff */
.L_x_23:
[----:B------:R-:W-:-:S04]  /*3a80*/  UISETP.NE.AND UP0, UPT, UR54, URZ, UPT ;  /* 0x000000ff3600728c */ /* 0x000fc8000bf05270 */
[----:B------:R-:W-:-:S09]  /*3a90*/  UISETP.NE.OR UP0, UPT, UR22, 0x1, UP0 ;  /* 0x000000011600788c */ /* 0x000fd20008705670 */
[----:B------:R-:W-:Y:S05]  /*3aa0*/  BRA.U UP0, `(.L_x_70) ;  /* 0x0000000500487547 */ /* 0x000fea000b800000 */
[----:B------:R-:W-:Y:S01]  /*3ab0*/  ISETP.GE.U32.AND P2, PT, R0, 0x4, PT ;  /* 0x000000040000780c */ /* 0x000fe20003f46070 */
[----:B------:R-:W-:Y:S01]  /*3ac0*/  IMAD.MOV.U32 R12, RZ, RZ, 0x1 ;  /* 0x00000001ff0c7424 */ /* 0x000fe200078e00ff */
[----:B------:R-:W-:Y:S02]  /*3ad0*/  CS2R R10, SRZ ;  /* 0x00000000000a7805 */ /* 0x000fe4000001ff00 */
[----:B------:R-:W-:Y:S01]  /*3ae0*/  CS2R R8, SRZ ;  /* 0x0000000000087805 */ /* 0x000fe2000001ff00 */
[----:B------:R-:W-:Y:S01]  /*3af0*/  UMOV UR6, 0x400 ;  /* 0x0000040000067882 */ /* 0x000fe20000000000 */
[----:B------:R-:W-:Y:S01]  /*3b00*/  UMOV UR5, URZ ;  /* 0x000000ff00057c82 */ /* 0x000fe20008000000 */
[----:B------:R-:W-:-:S12]  /*3b10*/  ULEA UR6, UR54, UR6, 0x18 ;  /* 0x0000000636067291 */ /* 0x000fd8000f8ec0ff */
.L_x_74:
[----:B------:R-:W-:Y:S02]  /*3b20*/  LEA R2, R8, UR6, 0x3 ;  /* 0x0000000608027c11 */ /* 0x000fe4000f8e18ff */
[----:B------:R-:W-:-:S03]  /*3b30*/  SHF.L.U32 R4, R9, 0x1f, RZ ;  /* 0x0000001f09047819 */ /* 0x000fc600000006ff */
[----:B------:R-:W-:Y:S01]  /*3b40*/  VIADD R5, R2, 0x250 ;  /* 0x0000025002057836 */ /* 0x000fe20000000000 */
[----:B------:R-:W2:Y:S02]  /*3b50*/  SYNCS.PHASECHK.TRANS64.TRYWAIT P0, [R2+URZ+0x240], R4 ;  /* 0x00024004020075a7 */ /* 0x000ea400080011ff */
[----:B--2---:R-:W-:Y:S05]  /*3b60*/  @!P0 BRA `(.L_x_71) ;  /* 0x0000005400288947 */ /* 0x004fea0003800000 */
.L_x_199:
[----:B------:R-:W-:Y:S01]  /*3b70*/  ULEA UR4, UR5, UR6, 0x3 ;  /* 0x0000000605047291 */ /* 0x000fe2000f8e18ff */
[----:B--2---:R-:W-:Y:S01]  /*3b80*/  PRMT R2, RZ, 0x654, R5 ;  /* 0x00000654ff027816 */ /* 0x004fe20000000005 */
[----:B------:R-:W-:Y:S01]  /*3b90*/  @!P2 IMAD.MOV.U32 R4, RZ, RZ, 0x10 ;  /* 0x00000010ff04a424 */ /* 0x000fe200078e00ff */
[----:B------:R-:W-:Y:S01]  /*3ba0*/  SHF.L.U32 R5, R12, 0x1f, RZ ;  /* 0x0000001f0c057819 */ /* 0x000fe200000006ff */
[----:B------:R-:W-:Y:S01]  /*3bb0*/  UIADD3 UR7, UPT, UPT, UR4, 0x1e0, URZ ;  /* 0x000001e004077890 */ /* 0x000fe2000fffe0ff */
[----:B------:R2:W-:Y:S05]  /*3bc0*/  SYNCS.ARRIVE.TRANS64.RED.A1T0 RZ, [R2+URZ], RZ ;  /* 0x000000ff02ff79a7 */ /* 0x0005ea00081004ff */
[----:B------:R-:W-:Y:S01]  /*3bd0*/  IMAD.U32 R6, RZ, RZ, UR7 ;  /* 0x00000007ff067e24 */ /* 0x000fe2000f8e00ff */
[----:B------:R-:W3:Y:S04]  /*3be0*/  SYNCS.PHASECHK.TRANS64.TRYWAIT P0, [UR4+0x1f0], R5 ;  /* 0x0001f005ff0075a7 */ /* 0x000ee80008001104 */
[----:B------:R-:W-:Y:S01]  /*3bf0*/  PRMT R6, R0, 0x654, R6 ;  /* 0x0000065400067816 */ /* 0x000fe20000000006 */
[----:B--23--:R-:W-:Y:S06]  /*3c00*/  @!P0 BRA `(.L_x_72) ;  /* 0x0000005400148947 */ /* 0x00cfec0003800000 */
.L_x_201:
[----:B------:R-:W-:Y:S01]  /*3c10*/  ULEA UR8, UR5, UR6, 0x4 ;  /* 0x0000000605087291 */ /* 0x000fe2000f8e20ff */
[----:B------:R-:W-:Y:S01]  /*3c20*/  SEL R3, R6, R3, !P2 ;  /* 0x0000000306037207 */ /* 0x000fe20005000000 */
[----:B------:R-:W-:Y:S01]  /*3c30*/  UIADD3 UR9, UPT, UPT, UR4, 0x1e0, URZ ;  /* 0x000001e004097890 */ /* 0x000fe2000fffe0ff */
[----:B--2---:R-:W-:Y:S01]  /*3c40*/  LEA R2, R11, UR6, 0x3 ;  /* 0x000000060b027c11 */ /* 0x004fe2000f8e18ff */
[----:B------:R-:W-:Y:S01]  /*3c50*/  UIADD3 UR8, UPT, UPT, UR8, 0x270, URZ ;  /* 0x0000027008087890 */ /* 0x000fe2000fffe0ff */
[----:B------:R2:W-:Y:S01]  /*3c60*/  @!P2 SYNCS.ARRIVE.TRANS64.RED RZ, [R3+URZ], R4 ;  /* 0x0000000403ffa9a7 */ /* 0x0005e200080004ff */
[----:B------:R-:W-:Y:S01]  /*3c70*/  UIADD3 UR4, UPT, UPT, UR5, 0x1, URZ ;  /* 0x0000000105047890 */ /* 0x000fe2000fffe0ff */
[----:B------:R-:W-:-:S03]  /*3c80*/  VIADD R8, R8, 0x1 ;  /* 0x0000000108087836 */ /* 0x000fc60000000000 */
[----:B------:R-:W-:Y:S02]  /*3c90*/  UISETP.NE.AND UP0, UPT, UR4, 0x2, UPT ;  /* 0x000000020400788c */ /* 0x000fe4000bf05270 */
[----:B------:R-:W-:Y:S01]  /*3ca0*/  ISETP.NE.AND P0, PT, R8, 0x2, PT ;  /* 0x000000020800780c */ /* 0x000fe20003f05270 */
[----:B------:R-:W-:Y:S06]  /*3cb0*/  UGETNEXTWORKID.BROADCAST [UR8], [UR9] ;  /* 0x00000000080073ca */ /* 0x000fec0008000100 */
[----:B------:R-:W-:Y:S02]  /*3cc0*/  USEL UR7, URZ, 0x1, UP0 ;  /* 0x00000001ff077887 */ /* 0x000fe40008000000 */
[----:B------:R-:W-:-:S04]  /*3cd0*/  USEL UR5, UR4, URZ, UP0 ;  /* 0x000000ff04057287 */ /* 0x000fc80008000000 */
[----:B------:R-:W-:Y:S02]  /*3ce0*/  LOP3.LUT R12, R12, UR7, RZ, 0x3c, !PT ;  /* 0x000000070c0c7c12 */ /* 0x000fe4000f8e3cff */
[----:B--2---:R-:W-:-:S04]  /*3cf0*/  SHF.L.U32 R4, R10, 0x1f, RZ ;  /* 0x0000001f0a047819 */ /* 0x004fc800000006ff */
[----:B------:R-:W2:Y:S02]  /*3d00*/  SYNCS.PHASECHK.TRANS64.TRYWAIT P1, [R2+URZ+0x1e0], R4 ;  /* 0x0001e004020075a7 */ /* 0x000ea400080211ff */
[----:B--2---:R-:W-:Y:S05]  /*3d10*/  @!P1 BRA `(.L_x_73) ;  /* 0x0000005000e89947 */ /* 0x004fea0003800000 */
.L_x_202:
[C---:B--2---:R-:W-:Y:S01]  /*3d20*/  LEA R4, R11.reuse, UR6, 0x4 ;  /* 0x000000060b047c11 */ /* 0x044fe2000f8e20ff */
[----:B------:R-:W-:Y:S01]  /*3d30*/  VIADD R2, R2, 0x1f0 ;  /* 0x000001f002027836 */ /* 0x000fe20000000000 */
[----:B------:R-:W-:Y:S01]  /*3d40*/  SEL R8, R8, RZ, P0 ;  /* 0x000000ff08087207 */ /* 0x000fe20000000000 */
[----:B------:R-:W-:-:S03]  /*3d50*/  VIADD R11, R11, 0x1 ;  /* 0x000000010b0b7836 */ /* 0x000fc60000000000 */
[----:B------:R-:W2:Y:S01]  /*3d60*/  LDS.128 R4, [R4+0x270] ;  /* 0x0002700004047984 */ /* 0x000ea20000000c00 */
[----:B------:R-:W-:Y:S02]  /*3d70*/  PRMT R2, RZ, 0x654, R2 ;  /* 0x00000654ff027816 */ /* 0x000fe40000000002 */
[C---:B------:R-:W-:Y:S01]  /*3d80*/  ISETP.NE.AND P1, PT, R11.reuse, 0x2, PT ;  /* 0x000000020b00780c */ /* 0x040fe20003f25270 */
[----:B------:R-:W-:Y:S01]  /*3d90*/  @!PT LDS RZ, [RZ] ;  /* 0x00000000fffff984 */ /* 0x000fe20000000800 */
[----:B------:R-:W-:Y:S01]  /*3da0*/  @!PT LDS RZ, [RZ] ;  /* 0x00000000fffff984 */ /* 0x000fe20000000800 */
[----:B------:R-:W-:Y:S01]  /*3db0*/  @!PT LDS RZ, [RZ] ;  /* 0x00000000fffff984 */ /* 0x000fe20000000800 */
[----:B------:R-:W-:Y:S01]  /*3dc0*/  @!PT LDS RZ, [RZ] ;  /* 0x00000000fffff984 */ /* 0x000fe20000000800 */
[----:B------:R3:W-:Y:S06]  /*3dd0*/  MEMBAR.ALL.CTA ;  /* 0x0000000000007992 */ /* 0x0007ec0000008000 */
[----:B---3--:R-:W3:Y:S01]  /*3de0*/  FENCE.VIEW.ASYNC.S ;  /* 0x00000000000073c6 */ /* 0x008ee20000000000 */
[----:B------:R-:W-:Y:S01]  /*3df0*/  SEL R11, R11, RZ, P1 ;  /* 0x000000ff0b0b7207 */ /* 0x000fe20000800000 */
[----:B---3--:R3:W-:Y:S01]  /*3e00*/  SYNCS.ARRIVE.TRANS64.RED.A1T0 RZ, [R2+URZ], RZ ;  /* 0x000000ff02ff79a7 */ /* 0x0087e200081004ff */
[----:B--2---:R-:W-:-:S02]  /*3e10*/  LOP3.LUT P3, RZ, R6, 0x1, RZ, 0xc0, !PT ;  /* 0x0000000106ff7812 */ /* 0x004fc4000786c0ff */
[----:B------:R-:W-:-:S04]  /*3e20*/  SEL R4, RZ, 0x1, P1 ;  /* 0x00000001ff047807 */ /* 0x000fc80000800000 */
[----:B------:R-:W-:Y:S02]  /*3e30*/  LOP3.LUT R10, R10, R4, RZ, 0x3c, !PT ;  /* 0x000000040a0a7212 */ /* 0x000fe400078e3cff */
[----:B---3--:R-:W-:-:S04]  /*3e40*/  SEL R2, RZ, 0x1, P0 ;  /* 0x00000001ff027807 */ /* 0x008fc80000000000 */
[----:B------:R-:W-:Y:S01]  /*3e50*/  LOP3.LUT R9, R9, R2, RZ, 0x3c, !PT ;  /* 0x0000000209097212 */ /* 0x000fe200078e3cff */
[----:B------:R-:W-:Y:S06]  /*3e60*/  @P3 BRA `(.L_x_74) ;  /* 0xfffffffc002c3947 */ /* 0x000fec000383ffff */
[----:B------:R-:W-:Y:S01]  /*3e70*/  ULEA UR4, UR5, UR6, 0x3 ;  /* 0x0000000605047291 */ /* 0x000fe2000f8e18ff */
[----:B------:R-:W-:-:S08]  /*3e80*/  SHF.L.U32 R2, R12, 0x1f, RZ ;  /* 0x0000001f0c027819 */ /* 0x000fd000000006ff */
[----:B------:R-:W2:Y:S02]  /*3e90*/  SYNCS.PHASECHK.TRANS64 P0, [UR4+0x1f0], R2 ;  /* 0x0001f002ff0075a7 */ /* 0x000ea40008001004 */
[----:B--2---:R-:W-:Y:S05]  /*3ea0*/  @P0 BRA `(.L_x_75) ;  /* 0x0000000000080947 */ /* 0x004fea0003800000 */
[----:B------:R-:W2:Y:S02]  /*3eb0*/  SYNCS.PHASECHK.TRANS64.TRYWAIT P0, [UR4+0x1f0], R2 ;  /* 0x0001f002ff0075a7 */ /* 0x000ea40008001104 */
[----:B--2---:R-:W-:Y:S05]  /*3ec0*/  @!P0 BRA `(.L_x_76) ;  /* 0x0000005000908947 */ /* 0x004fea0003800000 */
.L_x_75:
[----:B------:R-:W-:-:S04]  /*3ed0*/  UIADD3 UR7, UPT, UPT, UR5, 0x1, URZ ;  /* 0x0000000105077890 */ /* 0x000fc8000fffe0ff */
[----:B------:R-:W-:-:S04]  /*3ee0*/  UISETP.NE.AND UP0, UPT, UR7, 0x2, UPT ;  /* 0x000000020700788c */ /* 0x000fc8000bf05270 */
[----:B------:R-:W-:Y:S02]  /*3ef0*/  USEL UR8, URZ, 0x1, UP0 ;  /* 0x00000001ff087887 */ /* 0x000fe40008000000 */
[----:B------:R-:W-:-:S04]  /*3f00*/  USEL UR7, UR7, URZ, UP0 ;  /* 0x000000ff07077287 */ /* 0x000fc80008000000 */
[----:B------:R-:W-:Y:S01]  /*3f10*/  ULEA UR7, UR7, UR6, 0x3 ;  /* 0x0000000607077291 */ /* 0x000fe2000f8e18ff */
[----:B--2---:R-:W-:-:S04]  /*3f20*/  LOP3.LUT R2, R12, UR8, RZ, 0x3c, !PT ;  /* 0x000000080c027c12 */ /* 0x004fc8000f8e3cff */
[----:B------:R-:W-:-:S04]  /*3f30*/  SHF.L.U32 R0, R2, 0x1f, RZ ;  /* 0x0000001f02007819 */ /* 0x000fc800000006ff */
[----:B------:R-:W2:Y:S02]  /*3f40*/  SYNCS.PHASECHK.TRANS64 P0, [UR7+0x1f0], R0 ;  /* 0x0001f000ff0075a7 */ /* 0x000ea40008001007 */
[----:B-12---:R-:W-:Y:S05]  /*3f50*/  @P0 EXIT ;  /* 0x000000000000094d */ /* 0x006fea0003800000 */
[----:B------:R-:W-:Y:S02]  /*3f60*/  SHF.L.U32 R2, R2, 0x1f, RZ ;  /* 0x0000001f02027819 */ /* 0x000fe400000006ff */
[----:B------:R-:W-:-:S07]  /*3f70*/  MOV R0, UR7 ;  /* 0x0000000700007c02 */ /* 0x000fce0008000f00 */
.L_x_77:
[----:B-1----:R1:W2:Y:S02]  /*3f80*/  SYNCS.PHASECHK.TRANS64.TRYWAIT P0, [R0+URZ+0x1f0], R2 ;  /* 0x0001f002000075a7 */ /* 0x0022a400080011ff */
[----:B--2---:R-:W-:Y:S05]  /*3f90*/  @!P0 NANOSLEEP.SYNCS 0x989680 ;  /* 0x009896800000895d */ /* 0x004fea0003900000 */
[----:B------:R-:W2:Y:S02]  /*3fa0*/  @!P0 SYNCS.PHASECHK.TRANS64 P0, [R0+URZ+0x1f0], R2 ;  /* 0x0001f002000085a7 */ /* 0x000ea400080010ff */
[----:B--2---:R-:W-:Y:S05]  /*3fb0*/  @P0 EXIT ;  /* 0x000000000000094d */ /* 0x004fea0003800000 */
[----:B------:R-:W-:Y:S05]  /*3fc0*/  BRA `(.L_x_77) ;  /* 0xfffffffc00ec7947 */ /* 0x000fea000383ffff */
.L_x_70:
[----:B------:R-:W-:Y:S05]  /*3fd0*/  BRA.U UP4, `(.L_x_78) ;  /* 0x0000000d049c7547 */ /* 0x000fea000b800000 */
[----:B------:R-:W-:Y:S01]  /*3fe0*/  UMOV UR4, 0x40 ;  /* 0x0000004000047882 */ /* 0x000fe20000000000 */
[----:B------:R-:W-:Y:S01]  /*3ff0*/  NOP ;  /* 0x0000000000007918 */ /* 0x000fe20000000000 */
[----:B------:R-:W-:Y:S01]  /*4000*/  ULEA UR5, UR54, UR4, 0x18 ;  /* 0x0000000436057291 */ /* 0x000fe2000f8ec0ff */
[----:B------:R-:W-:Y:S02]  /*4010*/  UMOV UR6, 0x400 ;  /* 0x0000040000067882 */ /* 0x000fe40000000000 */
[----:B------:R-:W-:-:S06]  /*4020*/  ULEA UR6, UR54, UR6, 0x18 ;  /* 0x0000000636067291 */ /* 0x000fcc000f8ec0ff */
[----:B------:R-:W2:Y:S02]  /*4030*/  LDS.U8 R0, [UR5+0x1c] ;  /* 0x00001c05ff007984 */ /* 0x000ea40008000000 */
[----:B--2---:R-:W-:-:S13]  /*4040*/  ISETP.NE.AND P0, PT, R0, RZ, PT ;  /* 0x000000ff0000720c */ /* 0x004fda0003f05270 */
[----:B------:R-:W-:Y:S05]  /*4050*/  @P0 BRA `(.L_x_79) ;  /* 0x0000000000580947 */ /* 0x000fea0003800000 */
[----:B------:R-:W-:-:S13]  /*4060*/  ELECT P0, URZ, PT ;  /* 0x0000000000ff782f */ /* 0x000fda0003800000 */
[----:B------:R-:W-:Y:S05]  /*4070*/  @!P0 BRA `(.L_x_80) ;  /* 0x0000000000608947 */ /* 0x000fea0003800000 */
[----:B------:R-:W-:Y:S01]  /*4080*/  UMOV UR4, 0x10 ;  /* 0x0000001000047882 */ /* 0x000fe20000000000 */
[----:B------:R-:W-:Y:S01]  /*4090*/  HFMA2 R0, -RZ, RZ, 0, 5.9604644775390625e-08 ;  /* 0x00000001ff007431 */ /* 0x000fe200000001ff */
[----:B------:R-:W-:-:S03]  /*40a0*/  MOV R3, 0xffff ;  /* 0x0000ffff00037802 */ /* 0x000fc60000000f00 */
[----:B------:R-:W-:Y:S04]  /*40b0*/  DEPBAR.LE SB2, 0x36 ;  /* 0x0000ad800000791a */ /* 0x000fe80000000000 */
[----:B------:R-:W2:Y:S02]  /*40c0*/  UTCATOMSWS.FIND_AND_SET.ALIGN UP0, UR4, UR4 ;  /* 0x00000004000475e3 */ /* 0x000ea40008000800 */
[----:B--2---:R-:W-:Y:S01]  /*40d0*/  MOV R4, UR4 ;  /* 0x0000000400047c02 */ /* 0x004fe20008000f00 */
[----:B------:R-:W-:Y:S06]  /*40e0*/  BRA.U UP0, `(.L_x_81) ;  /* 0x0000000100187547 */ /* 0x000fec000b800000 */
.L_x_82:
[----:B------:R-:W-:Y:S05]  /*40f0*/  NANOSLEEP 0x64 ;  /* 0x000000640000795d */ /* 0x000fea0003800000 */
[----:B------:R-:W-:-:S05]  /*4100*/  UMOV UR4, 0x10 ;  /* 0x0000001000047882 */ /* 0x000fca0000000000 */
[----:B------:R-:W-:Y:S04]  /*4110*/  DEPBAR.LE SB2, 0x36 ;  /* 0x0000ad800000791a */ /* 0x000fe80000000000 */
[----:B------:R-:W2:Y:S02]  /*4120*/  UTCATOMSWS.FIND_AND_SET.ALIGN UP0, UR4, UR4 ;  /* 0x00000004000475e3 */ /* 0x000ea40008000800 */
[----:B--2---:R-:W-:Y:S01]  /*4130*/  MOV R4, UR4 ;  /* 0x0000000400047c02 */ /* 0x004fe20008000f00 */
[----:B------:R-:W-:Y:S05]  /*4140*/  BRA.U !UP0, `(.L_x_82) ;  /* 0xfffffffd08e87547 */ /* 0x000fea000b83ffff */
.L_x_81:
[-C--:B------:R-:W-:Y:S02]  /*4150*/  SHF.L.U32 R3, R3, R4.reuse, RZ ;  /* 0x0000000403037219 */ /* 0x080fe400000006ff */
[----:B------:R-:W-:Y:S01]  /*4160*/  SHF.L.U32 R0, R0, R4, RZ ;  /* 0x0000000400007219 */ /* 0x000fe200000006ff */
[----:B------:R-:W-:Y:S02]  /*4170*/  IMAD.SHL.U32 R4, R4, 0x20, RZ ;  /* 0x0000002004047824 */ /* 0x000fe400078e00ff */
[----:B------:R2:W-:Y:S04]  /*4180*/  ATOMS.OR RZ, [UR5+0x14], R3 ;  /* 0x00001403ffff798c */ /* 0x0005e8000b000005 */
[----:B------:R2:W-:Y:S04]  /*4190*/  ATOMS.OR RZ, [UR5+0x18], R0 ;  /* 0x00001800ffff798c */ /* 0x0005e8000b000005 */
[----:B------:R2:W-:Y:S01]  /*41a0*/  STS [UR6+0x290], R4 ;  /* 0x00029004ff007988 */ /* 0x0005e20008000806 */
[----:B------:R-:W-:Y:S05]  /*41b0*/  BRA `(.L_x_80) ;  /* 0x0000000000107947 */ /* 0x000fea0003800000 */
.L_x_79:
[----:B------:R-:W-:Y:S02]  /*41c0*/  MOV R0, 0xffffffff ;  /* 0xffffffff00007802 */ /* 0x000fe40000000f00 */
[----:B------:R-:W-:-:S03]  /*41d0*/  MOV R4, 0x4200 ;  /* 0x0000420000047802 */ /* 0x000fc60000000f00 */
[----:B------:R2:W-:Y:S04]  /*41e0*/  STS [UR6+0x290], R0 ;  /* 0x00029000ff007988 */ /* 0x0005e80008000806 */
[----:B-12--5:R-:W-:Y:S05]  /*41f0*/  CALL.REL.NOINC `($__internal_1_$__cuda_sm10x_tcgen05_guardrail_trap_phase_invalid_during_alloc) ;  /* 0x0000005400687944 */ /* 0x026fea0003c00000 */
.L_x_80:
[----:B------:R-:W-:Y:S05]  /*4200*/  WARPSYNC.ALL ;  /* 0x0000000000007948 */ /* 0x000fea0003800000 */
[----:B------:R-:W3:Y:S01]  /*4210*/  S2UR UR4, SR_CgaCtaId ;  /* 0x00000000000479c3 */ /* 0x000ee20000008800 */
[----:B------:R-:W-:Y:S01]  /*4220*/  UMOV UR17, 0x400 ;  /* 0x0000040000117882 */ /* 0x000fe20000000000 */
[----:B------:R-:W-:-:S06]  /*4230*/  NOP ;  /* 0x0000000000007918 */ /* 0x000fcc0000000000 */
[----:B------:R-:W-:Y:S06]  /*4240*/  BAR.ARV 0x6, 0xa0 ;  /* 0x0182800000007b1d */ /* 0x000fec0000002000 */
[----:B------:R-:W4:Y:S01]  /*4250*/  LDCU UR5, c[0x0][0x38c] ;  /* 0x00007180ff0577ac */ /* 0x000f220008000800 */
[----:B------:R-:W-:Y:S01]  /*4260*/  LOP3.LUT R2, R2, 0xffff, RZ, 0xc0, !PT ;  /* 0x0000ffff02027812 */ /* 0x000fe200078ec0ff */
[----:B------:R-:W-:Y:S01]  /*4270*/  IMAD.MOV.U32 R11, RZ, RZ, 0x1 ;  /* 0x00000001ff0b7424 */ /* 0x000fe200078e00ff */
[----:B------:R-:W-:Y:S01]  /*4280*/  CS2R R8, SRZ ;  /* 0x0000000000087805 */ /* 0x000fe2000001ff00 */
[----:B------:R-:W1:Y:S01]  /*4290*/  LDCU UR8, c[0x0][0x38c] ;  /* 0x00007180ff0877ac */ /* 0x000e620008000800 */
[----:B------:R-:W-:Y:S01]  /*42a0*/  R2UR UR19, R2 ;  /* 0x00000000021372ca */ /* 0x000fe200000e0000 */
[----:B------:R-:W-:Y:S01]  /*42b0*/  IMAD.MOV.U32 R10, RZ, RZ, RZ ;  /* 0x000000ffff0a7224 */ /* 0x000fe200078e00ff */
[----:B------:R-:W-:Y:S01]  /*42c0*/  UMOV UR22, URZ ;  /* 0x000000ff00167c82 */ /* 0x000fe20008000000 */
[----:B------:R-:W-:Y:S01]  /*42d0*/  UMOV UR14, URZ ;  /* 0x000000ff000e7c82 */ /* 0x000fe20008000000 */
[----:B---3--:R-:W-:Y:S01]  /*42e0*/  ULEA UR17, UR4, UR17, 0x18 ;  /* 0x0000001104117291 */ /* 0x008fe2000f8ec0ff */
[----:B------:R-:W-:Y:S01]  /*42f0*/  UMOV UR26, 0x0 ;  /* 0x00000000001a7882 */ /* 0x000fe20000000000 */
[----:B------:R-:W-:-:S02]  /*4300*/  UMOV UR27, 0x4100010 ;  /* 0x04100010001b7882 */ /* 0x000fc40000000000 */
[----:B------:R-:W-:Y:S02]  /*4310*/  UIADD3 UR6, UPT, UPT, UR17, 0x3600, URZ ;  /* 0x0000360011067890 */ /* 0x000fe4000fffe0ff */
[----:B------:R-:W-:Y:S02]  /*4320*/  UIADD3 UR7, UPT, UPT, UR17, 0x1d600, URZ ;  /* 0x0001d60011077890 */ /* 0x000fe4000fffe0ff */
[----:B----4-:R-:W-:Y:S01]  /*4330*/  UIADD3 UR5, UPT, UPT, UR5, 0x1f, URZ ;  /* 0x0000001f05057890 */ /* 0x010fe2000fffe0ff */
[----:B--2---:R-:W2:Y:S01]  /*4340*/  LDS R0, [UR17+0x290] ;  /* 0x00029011ff007984 */ /* 0x004ea20008000800 */
[----:B------:R-:W-:Y:S02]  /*4350*/  USHF.R.U32.HI UR6, URZ, 0x4, UR6 ;  /* 0x00000004ff067899 */ /* 0x000fe40008011606 */
[----:B------:R-:W-:Y:S02]  /*4360*/  USHF.R.S32.HI UR4, URZ, 0x1f, UR5 ;  /* 0x0000001fff047899 */ /* 0x000fe40008011405 */
[----:B------:R-:W-:-:S02]  /*4370*/  ULOP3.LUT UR6, UR6, 0x3fff, URZ, 0xc0, !UPT ;  /* 0x00003fff06067892 */ /* 0x000fc4000f8ec0ff */
[----:B------:R-:W-:Y:S02]  /*4380*/  ULEA.HI UR4, UR4, UR5, URZ, 0x5 ;  /* 0x0000000504047291 */ /* 0x000fe4000f8f28ff */
[----:B------:R-:W-:Y:S02]  /*4390*/  USHF.R.U32.HI UR5, URZ, 0x4, UR7 ;  /* 0x00000004ff057899 */ /* 0x000fe40008011607 */
[----:B------:R-:W-:Y:S02]  /*43a0*/  USHF.R.S32.HI UR28, URZ, 0x5, UR4 ;  /* 0x00000005ff1c7899 */ /* 0x000fe40008011404 */
[----:B------:R-:W-:Y:S02]  /*43b0*/  ULOP3.LUT UR5, UR5, 0x3fff, URZ, 0xc0, !UPT ;  /* 0x00003fff05057892 */ /* 0x000fe4000f8ec0ff */
[----:B------:R-:W-:Y:S02]  /*43c0*/  UISETP.LT.AND UP0, UPT, UR28, 0x1, UPT ;  /* 0x000000011c00788c */ /* 0x000fe4000bf01270 */
[----:B------:R-:W-:-:S02]  /*43d0*/  ULOP3.LUT UR20, UR6, 0x10000, URZ, 0xfc, !UPT ;  /* 0x0001000006147892 */ /* 0x000fc4000f8efcff */
[----:B------:R-:W-:Y:S02]  /*43e0*/  USEL UR29, UR28, 0x1, !UP0 ;  /* 0x000000011c1d7887 */ /* 0x000fe4000c000000 */
[----:B------:R-:W-:Y:S02]  /*43f0*/  ULOP3.LUT UR21, UR5, 0x10000, URZ, 0xfc, !UPT ;  /* 0x0001000005157892 */ /* 0x000fe4000f8efcff */
[----:B------:R-:W-:Y:S02]  /*4400*/  UIADD3 UR29, UPT, UPT, -UR29, URZ, URZ ;  /* 0x000000ff1d1d7290 */ /* 0x000fe4000fffe1ff */
[----:B-1----:R-:W-:Y:S01]  /*4410*/  UISETP.GE.AND UP4, UPT, UR8, 0x1, UPT ;  /* 0x000000010800788c */ /* 0x002fe2000bf86270 */
[----:B------:R-:W-:Y:S01]  /*4420*/  UMOV UR24, 0x0 ;  /* 0x0000000000187882 */ /* 0x000fe20000000000 */
[----:B------:R-:W-:Y:S01]  /*4430*/  UMOV UR25, 0x4100010 ;  /* 0x0410001000197882 */ /* 0x000fe20000000000 */
[----:B--2---:R-:W-:-:S15]  /*4440*/  R2UR UR30, R0 ;  /* 0x00000000001e72ca */ /* 0x004fde00000e0000 */
.L_x_89:
[----:B------:R-:W-:Y:S02]  /*4450*/  LEA R0, R10, UR17, 0x3 ;  /* 0x000000110a007c11 */ /* 0x000fe4000f8e18ff */
[----:B------:R-:W-:Y:S02]  /*4460*/  SHF.L.U32 R2, R9, 0x1f, RZ ;  /* 0x0000001f09027819 */ /* 0x000fe400000006ff */
[----:B------:R-:W-:Y:S01]  /*4470*/  PLOP3.LUT P0, PT, PT, PT, UP4, 0x80, 0x8 ;  /* 0x000000000008781c */ /* 0x000fe20003f0f048 */
[----:B------:R-:W-:Y:S01]  /*4480*/  VIADD R3, R0, 0x1f0 ;  /* 0x000001f000037836 */ /* 0x000fe20000000000 */
[----:B-1----:R-:W1:Y:S02]  /*4490*/  SYNCS.PHASECHK.TRANS64.TRYWAIT P1, [R0+URZ+0x1e0], R2 ;  /* 0x0001e002000075a7 */ /* 0x002e6400080211ff */
[----:B-1-3--:R-:W-:Y:S09]  /*44a0*/  @!P1 BRA `(.L_x_83) ;  /* 0x0000004c00309947 */ /* 0x00aff20003800000 */
.L_x_204:
[----:B------:R-:W-:Y:S01]  /*44b0*/  LEA R4, R10, UR17, 0x4 ;  /* 0x000000110a047c11 */ /* 0x000fe2000f8e20ff */
[----:B------:R-:W-:Y:S01]  /*44c0*/  @UP4 ULEA UR4, UR14, UR17, 0x3 ;  /* 0x000000110e044291 */ /* 0x000fe2000f8e18ff */
[----:B------:R-:W-:Y:S01]  /*44d0*/  PLOP3.LUT P2, PT, PT, PT, PT, 0x80, 0x8 ;  /* 0x000000000008781c */ /* 0x000fe20003f4f070 */
[----:B------:R-:W-:Y:S01]  /*44e0*/  ULEA UR23, UR22, UR17, 0x3 ;  /* 0x0000001116177291 */ /* 0x000fe2000f8e18ff */
[----:B------:R-:W-:Y:S02]  /*44f0*/  PRMT R3, RZ, 0x654, R3 ;  /* 0x00000654ff037816 */ /* 0x000fe40000000003 */
[----:B------:R-:W2:Y:S01]  /*4500*/  LDS.128 R4, [R4+0x270] ;  /* 0x0002700004047984 */ /* 0x000ea20000000c00 */
[----:B-1----:R-:W-:Y:S02]  /*4510*/  @P0 SHF.L.U32 R2, R8, 0x1f, RZ ;  /* 0x0000001f08020819 */ /* 0x002fe400000006ff */
[----:B------:R-:W-:Y:S01]  /*4520*/  SHF.L.U32 R0, R11, 0x1f, RZ ;  /* 0x0000001f0b007819 */ /* 0x000fe200000006ff */
[----:B------:R-:W-:Y:S01]  /*4530*/  @!PT LDS RZ, [RZ] ;  /* 0x00000000fffff984 */ /* 0x000fe20000000800 */
[----:B------:R-:W-:Y:S01]  /*4540*/  @!PT LDS RZ, [RZ] ;  /* 0x00000000fffff984 */ /* 0x000fe20000000800 */
[----:B------:R-:W-:Y:S01]  /*4550*/  @!PT LDS RZ, [RZ] ;  /* 0x00000000fffff984 */ /* 0x000fe20000000800 */
[----:B------:R-:W-:Y:S01]  /*4560*/  @!PT LDS RZ, [RZ] ;  /* 0x00000000fffff984 */ /* 0x000fe20000000800 */
[----:B------:R1:W-:Y:S06]  /*4570*/  MEMBAR.ALL.CTA ;  /* 0x0000000000007992 */ /* 0x0003ec0000008000 */
[----:B-1----:R-:W1:Y:S02]  /*4580*/  FENCE.VIEW.ASYNC.S ;  /* 0x00000000000073c6 */ /* 0x002e640000000000 */
[----:B-1----:R1:W-:Y:S01]  /*4590*/  SYNCS.ARRIVE.TRANS64.RED.A1T0 RZ, [R3+URZ], RZ ;  /* 0x000000ff03ff79a7 */ /* 0x0023e200081004ff */
[----:B------:R1:W3:Y:S01]  /*45a0*/  @P0 SYNCS.PHASECHK.TRANS64.TRYWAIT P2, [UR4], R2 ;  /* 0x00000002ff0005a7 */ /* 0x0002e20008041104 */
[----:B------:R-:W-:Y:S01]  /*45b0*/  ULEA.HI UR4, UR22, UR22, URZ, 0x1 ;  /* 0x0000001616047291 */ /* 0x000fe2000f8f08ff */
[----:B--2---:R-:W-:-:S03]  /*45c0*/  LOP3.LUT P1, RZ, R6, 0x1, RZ, 0xc0, !PT ;  /* 0x0000000106ff7812 */ /* 0x004fc6000782c0ff */
[----:B------:R-:W-:Y:S02]  /*45d0*/  USHF.L.U32 UR18, UR4, 0x5, URZ ;  /* 0x0000000504127899 */ /* 0x000fe400080006ff */
[----:B------:R-:W-:Y:S02]  /*45e0*/  ULOP3.LUT UR4, UR4, 0xffe, URZ, 0xc0, !UPT ;  /* 0x00000ffe04047892 */ /* 0x000fe4000f8ec0ff */
[----:B------:R-:W-:Y:S02]  /*45f0*/  ULOP3.LUT UR18, UR18, 0xffffffc0, URZ, 0xc0, !UPT ;  /* 0xffffffc012127892 */ /* 0x000fe4000f8ec0ff */
[----:B------:R-:W-:Y:S02]  /*4600*/  UIADD3 UR4, UPT, UPT, -UR4, UR22, URZ ;  /* 0x0000001604047290 */ /* 0x000fe4000fffe1ff */
[----:B------:R-:W-:Y:S01]  /*4610*/  UIADD3 UR18, UPT, UPT, UR30, UR18, URZ ;  /* 0x000000121e127290 */ /* 0x000fe2000fffe0ff */
[----:B------:R-:W2:Y:S03]  /*4620*/  SYNCS.PHASECHK.TRANS64.TRYWAIT P0, [UR23+0x220], R0 ;  /* 0x00022000ff0075a7 */ /* 0x000ea60008001117 */
[----:B------:R-:W-:Y:S01]  /*4630*/  ULEA UR18, UR4, UR18, 0x14 ;  /* 0x0000001204127291 */ /* 0x000fe2000f8ea0ff */
[----:B-123--:R-:W-:Y:S11]  /*4640*/  @!P0 BRA `(.L_x_84) ;  /* 0x0000004800dc8947 */ /* 0x00eff60003800000 */
.L_x_206:
[----:B------:R-:W-:Y:S01]  /*4650*/  IADD3 R10, PT, PT, R10, 0x1, RZ ;  /* 0x000000010a0a7810 */ /* 0x000fe20007ffe0ff */
[----:B------:R-:W-:Y:S06]  /*4660*/  BRA.U !UP4, `(.L_x_85) ;  /* 0x000000010c987547 */ /* 0x000fec000b800000 */
[----:B------:R-:W-:Y:S01]  /*4670*/  UPLOP3.LUT UP2, UPT, UPT, UPT, UPT, 0x40, 0x4 ;  /* 0x000000000004789c */ /* 0x000fe20003f4e870 */
[----:B------:R-:W-:Y:S01]  /*4680*/  UMOV UR16, UR29 ;  /* 0x0000001d00107c82 */ /* 0x000fe20008000000 */
[----:B------:R-:W-:Y:S01]  /*4690*/  UMOV UR15, UR28 ;  /* 0x0000001c000f7c82 */ /* 0x000fe20008000000 */
[----:B------:R-:W-:-:S08]  /*46a0*/  UMOV UR6, UR14 ;  /* 0x0000000e00067c82 */ /* 0x000fd00008000000 */
.L_x_88:
[----:B------:R-:W-:Y:S02]  /*46b0*/  UIADD3 UR16, UPT, UPT, UR16, 0x1, URZ ;  /* 0x0000000110107890 */ /* 0x000fe4000fffe0ff */
[----:B--2---:R-:W-:Y:S02]  /*46c0*/  ULEA UR5, UR6, UR17, 0x3 ;  /* 0x0000001106057291 */ /* 0x004fe4000f8e18ff */
[----:B------:R-:W-:Y:S01]  /*46d0*/  UISETP.NE.AND UP3, UPT, UR16, URZ, UPT ;  /* 0x000000ff1000728c */ /* 0x000fe2000bf65270 */
[----:B---3--:R-:W-:Y:S10]  /*46e0*/  @P2 BRA `(.L_x_86) ;  /* 0x00000000000c2947 */ /* 0x008ff40003800000 */
[----:B-1----:R-:W-:Y:S04]  /*46f0*/  SHF.L.U32 R2, R8, 0x1f, RZ ;  /* 0x0000001f08027819 */ /* 0x002fe800000006ff */
[----:B------:R-:W1:Y:S02]  /*4700*/  SYNCS.PHASECHK.TRANS64.TRYWAIT P0, [UR5], R2 ;  /* 0x00000002ff0075a7 */ /* 0x000e640008001105 */
[----:B-1----:R-:W-:Y:S05]  /*4710*/  @!P0 BRA `(.L_x_87) ;  /* 0x0000004800c08947 */ /* 0x002fea0003800000 */
.L_x_86:
[----:B------:R-:W-:Y:S01]  /*4720*/  UISETP.NE.AND UP0, UPT, UR15, 0x1, UPT ;  /* 0x000000010f00788c */ /* 0x000fe2000bf05270 */
[----:B------:R-:W-:Y:S01]  /*4730*/  PLOP3.LUT P2, PT, PT, PT, PT, 0x80, 0x8 ;  /* 0x000000000008781c */ /* 0x000fe20003f4f070 */
[----:B------:R-:W-:Y:S02]  /*4740*/  UIADD3 UR4, UPT, UPT, UR6, 0x1, URZ ;  /* 0x0000000106047890 */ /* 0x000fe4000fffe0ff */
[----:B------:R-:W-:Y:S02]  /*4750*/  ULEA UR12, UR6, UR21, 0x8 ;  /* 0x00000015060c7291 */ /* 0x000fe4000f8e40ff */
[----:B------:R-:W-:Y:S01]  /*4760*/  UISETP.NE.AND UP1, UPT, UR4, 0x1a, UPT ;  /* 0x0000001a0400788c */ /* 0x000fe2000bf25270 */
[----:B------:R-:W-:Y:S01]  /*4770*/  PLOP3.LUT P0, PT, PT, PT, UP0, 0x80, 0x8 ;  /* 0x000000000008781c */ /* 0x000fe20003f0f008 */
[----:B------:R-:W-:Y:S02]  /*4780*/  UIADD3 UR10, UPT, UPT, UR12, 0x2, URZ ;  /* 0x000000020c0a7890 */ /* 0x000fe4000fffe0ff */
[----:B------:R-:W-:Y:S02]  /*4790*/  USEL UR7, URZ, 0x1, UP1 ;  /* 0x00000001ff077887 */ /* 0x000fe40008800000 */
[----:B------:R-:W-:Y:S02]  /*47a0*/  USEL UR14, UR4, URZ, UP1 ;  /* 0x000000ff040e7287 */ /* 0x000fe40008800000 */
[----:B------:R-:W-:Y:S02]  /*47b0*/  UIADD3 UR15, UPT, UPT, UR15, -0x1, URZ ;  /* 0xffffffff0f0f7890 */ /* 0x000fe4000fffe0ff */
[----:B------:R-:W-:Y:S01]  /*47c0*/  @UP0 ULEA UR4, UR14, UR17, 0x3 ;  /* 0x000000110e040291 */ /* 0x000fe2000f8e18ff */
[----:B------:R-:W-:Y:S01]  /*47d0*/  LOP3.LUT R8, R8, UR7, RZ, 0x3c, !PT ;  /* 0x0000000708087c12 */ /* 0x000fe2000f8e3cff */
[----:B------:R-:W-:Y:S01]  /*47e0*/  UIADD3 UR7, UPT, UPT, UR5, 0xd0, URZ ;  /* 0x000000d005077890 */ /* 0x000fe2000fffe0ff */
[----:B------:R-:W-:Y:S02]  /*47f0*/  UMOV UR13, 0x80004020 ;  /* 0x80004020000d7882 */ /* 0x000fe40000000000 */
[----:B-1----:R-:W-:Y:S01]  /*4800*/  @P0 SHF.L.U32 R0, R8, 0x1f, RZ ;  /* 0x0000001f08000819 */ /* 0x002fe200000006ff */
[----:B------:R-:W-:Y:S01]  /*4810*/  UMOV UR5, 0x80004020 ;  /* 0x8000402000057882 */ /* 0x000fe20000000000 */
[----:B------:R-:W-:Y:S01]  /*4820*/  UMOV UR11, 0x80004020 ;  /* 0x80004020000b7882 */ /* 0x000fe20000000000 */
[----:B------:R-:W-:Y:S01]  /*4830*/  UMOV UR9, 0x80004020 ;  /* 0x8000402000097882 */ /* 0x000fe20000000000 */
[----:B------:R2:W3:Y:S01]  /*4840*/  @P0 SYNCS.PHASECHK.TRANS64.TRYWAIT P2, [UR4], R0 ;  /* 0x00000000ff0005a7 */ /* 0x0004e20008041104 */
[----:B------:R-:W-:Y:S03]  /*4850*/  ULEA UR4, UR6, UR20, 0x8 ;  /* 0x0000001406047291 */ /* 0x000fe6000f8e40ff */
[----:B------:R-:W-:Y:S01]  /*4860*/  UMOV UR6, UR14 ;  /* 0x0000000e00067c82 */ /* 0x000fe20008000000 */
[----:B------:R-:W-:Y:S05]  /*4870*/  UIADD3 UR8, UPT, UPT, UR4, 0x2, URZ ;  /* 0x0000000204087890 */ /* 0x000fea000fffe0ff */
[----:B------:R2:W-:Y:S01]  /*4880*/  UTCHMMA gdesc[UR4], gdesc[UR12], tmem[UR18], tmem[UR26], idesc[UR27], UP2 ;  /* 0x00ff1a0c040075ea */ /* 0x0005e20009000012 */
[----:B------:R-:W-:Y:S03]  /*4890*/  UPLOP3.LUT UP2, UPT, UPT, UPT, UPT, 0x80, 0x8 ;  /* 0x000000000008789c */ /* 0x000fe60003f4f070 */
[----:B------:R2:W-:Y:S01]  /*48a0*/  UTCHMMA gdesc[UR8], gdesc[UR10], tmem[UR18], tmem[UR24], idesc[UR25], UPT ;  /* 0x00ff180a080075ea */ /* 0x0005e2000b800012 */
[----:B------:R2:W-:Y:S01]  /*48b0*/  UTCBAR.MULTICAST [UR7], URZ, UR19 ;  /* 0x000000ff070073e9 */ /* 0x0005e20008000813 */
[----:B------:R-:W-:Y:S06]  /*48c0*/  BRA.U UP3, `(.L_x_88) ;  /* 0xfffffffd03787547 */ /* 0x000fec000b83ffff */
.L_x_85:
[----:B--2---:R-:W-:Y:S01]  /*48d0*/  UIADD3 UR4, UPT, UPT, UR22, 0x1, URZ ;  /* 0x0000000116047890 */ /* 0x004fe2000fffe0ff */
[C---:B------:R-:W-:Y:S01]  /*48e0*/  ISETP.NE.AND P0, PT, R10.reuse, 0x2, PT ;  /* 0x000000020a00780c */ /* 0x040fe20003f05270 */
[----:B------:R-:W-:Y:S02]  /*48f0*/  UIADD3 UR5, UPT, UPT, UR23, 0x200, URZ ;  /* 0x0000020017057890 */ /* 0x000fe4000fffe0ff */
[----:B------:R-:W-:Y:S01]  /*4900*/  UISETP.NE.AND UP0, UPT, UR4, 0x4, UPT ;  /* 0x000000040400788c */ /* 0x000fe2000bf05270 */
[----:B-1----:R-:W-:Y:S02]  /*4910*/  SEL R0, RZ, 0x1, P0 ;  /* 0x00000001ff007807 */ /* 0x002fe40000000000 */
[----:B------:R-:W-:Y:S01]  /*4920*/  SEL R10, R10, RZ, P0 ;  /* 0x000000ff0a0a7207 */ /* 0x000fe20000000000 */
[----:B------:R-:W-:Y:S01]  /*4930*/  USEL UR6, URZ, 0x1, UP0 ;  /* 0x00000001ff067887 */ /* 0x000fe20008000000 */
[----:B------:R-:W-:Y:S01]  /*4940*/  LOP3.LUT R9, R9, R0, RZ, 0x3c, !PT ;  /* 0x0000000009097212 */ /* 0x000fe200078e3cff */
[----:B------:R-:W-:Y:S01]  /*4950*/  USEL UR22, UR4, URZ, UP0 ;  /* 0x000000ff04167287 */ /* 0x000fe20008000000 */
[----:B------:R1:W-:Y:S03]  /*4960*/  UTCBAR [UR5], URZ ;  /* 0x000000ff050073e9 */ /* 0x0003e600080000ff */
[----:B------:R-:W-:Y:S01]  /*4970*/  LOP3.LUT R11, R11, UR6, RZ, 0x3c, !PT ;  /* 0x000000060b0b7c12 */ /* 0x000fe2000f8e3cff */
[----:B------:R-:W-:Y:S07]  /*4980*/  @P1 BRA `(.L_x_89) ;  /* 0xfffffff800b01947 */ /* 0x000fee000383ffff */
[----:B------:R-:W2:Y:S01]  /*4990*/  S2UR UR8, SR_CgaCtaId ;  /* 0x00000000000879c3 */ /* 0x000ea20000008800 */
[----:B------:R-:W-:Y:S01]  /*49a0*/  ELECT P0, URZ, PT ;  /* 0x0000000000ff782f */ /* 0x000fe20003800000 */
[----:B------:R-:W-:Y:S01]  /*49b0*/  IMAD.MOV.U32 R0, RZ, RZ, 0x1 ;  /* 0x00000001ff007424 */ /* 0x000fe200078e00ff */
[----:B------:R-:W-:Y:S01]  /*49c0*/  UIADD3 UR17, UPT, UPT, UR17, 0x220, URZ ;  /* 0x0000022011117890 */ /* 0x000fe2000fffe0ff */
[----:B------:R-:W-:Y:S01]  /*49d0*/  SHF.L.U32 R2, R11, 0x1f, RZ ;  /* 0x0000001f0b027819 */ /* 0x000fe200000006ff */
[----:B------:R-:W-:-:S03]  /*49e0*/  UMOV UR4, 0x40 ;  /* 0x0000004000047882 */ /* 0x000fc60000000000 */
[----:B------:R-:W-:Y:S01]  /*49f0*/  UVIRTCOUNT.DEALLOC.SMPOOL 0x80 ;  /* 0x000000800000784c */ /* 0x000fe20000000000 */
[----:B--2---:R-:W-:Y:S02]  /*4a00*/  ULEA UR8, UR8, UR4, 0x18 ;  /* 0x0000000408087291 */ /* 0x004fe4000f8ec0ff */
[----:B------:R-:W-:-:S07]  /*4a10*/  ULEA UR4, UR22, UR17, 0x3 ;  /* 0x0000001116047291 */ /* 0x000fce000f8e18ff */
[----:B------:R2:W-:Y:S02]  /*4a20*/  @P0 STS.U8 [UR8+0x1c], R0 ;  /* 0x00001c00ff000988 */ /* 0x0005e40008000008 */
[----:B------:R-:W4:Y:S02]  /*4a30*/  SYNCS.PHASECHK.TRANS64.TRYWAIT P0, [UR4], R2 ;  /* 0x00000002ff0075a7 */ /* 0x000f240008001104 */
[----:B--2-4-:R-:W-:Y:S05]  /*4a40*/  @!P0 BRA `(.L_x_90) ;  /* 0x00000048000c8947 */ /* 0x014fea0003800000 */
.L_x_209:
[----:B------:R-:W-:-:S04]  /*4a50*/  UIADD3 UR4, UPT, UPT, UR22, 0x1, URZ ;  /* 0x0000000116047890 */ /* 0x000fc8000fffe0ff */
[----:B------:R-:W-:-:S04]  /*4a60*/  UISETP.NE.AND UP0, UPT, UR4, 0x4, UPT ;  /* 0x000000040400788c */ /* 0x000fc8000bf05270 */
[----:B------:R-:W-:Y:S02]  /*4a70*/  USEL UR6, URZ, 0x1, UP0 ;  /* 0x00000001ff067887 */ /* 0x000fe40008000000 */
[----:B------:R-:W-:-:S04]  /*4a80*/  USEL UR4, UR4, URZ, UP0 ;  /* 0x000000ff04047287 */ /* 0x000fc80008000000 */
[----:B-1----:R-:W-:Y:S01]  /*4a90*/  ULEA UR5, UR4, UR17, 0x3 ;  /* 0x0000001104057291 */ /* 0x002fe2000f8e18ff */
[----:B--2---:R-:W-:-:S04]  /*4aa0*/  LOP3.LUT R2, R11, UR6, RZ, 0x3c, !PT ;  /* 0x000000060b027c12 */ /* 0x004fc8000f8e3cff */
[----:B------:R-:W-:-:S04]  /*4ab0*/  SHF.L.U32 R3, R2, 0x1f, RZ ;  /* 0x0000001f02037819 */ /* 0x000fc800000006ff */
[----:B------:R-:W1:Y:S02]  /*4ac0*/  SYNCS.PHASECHK.TRANS64.TRYWAIT P0, [UR5], R3 ;  /* 0x00000003ff0075a7 */ /* 0x000e640008001105 */
[----:B-1----:R-:W-:Y:S05]  /*4ad0*/  @!P0 BRA `(.L_x_91) ;  /* 0x0000004800008947 */ /* 0x002fea0003800000 */
.L_x_211:
        /* <DEDUP_REMOVED lines=9> */
.L_x_213:
[----:B------:R-:W-:-:S04]  /*4b70*/  UIADD3 UR4, UPT, UPT, UR4, 0x1, URZ ;  /* 0x0000000104047890 */ /* 0x000fc8000fffe0ff */
[----:B------:R-:W-:-:S04]  /*4b80*/  UISETP.NE.AND UP0, UPT, UR4, 0x4, UPT ;  /* 0x000000040400788c */ /* 0x000fc8000bf05270 */
[----:B------:R-:W-:Y:S02]  /*4b90*/  USEL UR5, URZ, 0x1, UP0 ;  /* 0x00000001ff057887 */ /* 0x000fe40008000000 */
[----:B------:R-:W-:-:S04]  /*4ba0*/  USEL UR4, UR4, URZ, UP0 ;  /* 0x000000ff04047287 */ /* 0x000fc80008000000 */
[----:B------:R-:W-:Y:S01]  /*4bb0*/  ULEA UR4, UR4, UR17, 0x3 ;  /* 0x0000001104047291 */ /* 0x000fe2000f8e18ff */
[----:B------:R-:W-:-:S04]  /*4bc0*/  LOP3.LUT R2, R2, UR5, RZ, 0x3c, !PT ;  /* 0x0000000502027c12 */ /* 0x000fc8000f8e3cff */
[----:B------:R-:W-:-:S04]  /*4bd0*/  SHF.L.U32 R2, R2, 0x1f, RZ ;  /* 0x0000001f02027819 */ /* 0x000fc800000006ff */
[----:B------:R-:W2:Y:S02]  /*4be0*/  SYNCS.PHASECHK.TRANS64.TRYWAIT P0, [UR4], R2 ;  /* 0x00000002ff0075a7 */ /* 0x000ea40008001104 */
[----:B--2---:R-:W-:Y:S05]  /*4bf0*/  @!P0 BRA `(.L_x_93) ;  /* 0x0000004400e88947 */ /* 0x004fea0003800000 */
.L_x_215:
[----:B------:R-:W-:Y:S01]  /*4c00*/  NOP ;  /* 0x0000000000007918 */ /* 0x000fe20000000000 */
[----:B-1----:R-:W1:Y:S01]  /*4c10*/  LDS R0, [UR8+0x14] ;  /* 0x00001408ff007984 */ /* 0x002e620008000800 */
[----:B------:R-:W-:Y:S01]  /*4c20*/  ULOP3.LUT UR4, UR30, 0xffff, URZ, 0xc0, !UPT ;  /* 0x0000ffff1e047892 */ /* 0x000fe2000f8ec0ff */
[----:B------:R-:W-:Y:S01]  /*4c30*/  UMOV UR5, 0xffff ;  /* 0x0000ffff00057882 */ /* 0x000fe20000000000 */
[----:B------:R-:W-:Y:S02]  /*4c40*/  UMOV UR6, 0x1 ;  /* 0x0000000100067882 */ /* 0x000fe40000000000 */
[----:B------:R-:W-:-:S04]  /*4c50*/  USHF.R.U32.HI UR4, URZ, 0x5, UR4 ;  /* 0x00000005ff047899 */ /* 0x000fc80008011604 */
[----:B------:R-:W-:Y:S02]  /*4c60*/  USHF.L.U32 UR5, UR5, UR4, URZ ;  /* 0x0000000405057299 */ /* 0x000fe400080006ff */
[----:B------:R-:W-:-:S04]  /*4c70*/  USHF.L.U32 UR4, UR6, UR4, URZ ;  /* 0x0000000406047299 */ /* 0x000fc800080006ff */
[----:B-1----:R-:W-:-:S04]  /*4c80*/  LOP3.LUT R0, R0, UR5, RZ, 0xc0, !PT ;  /* 0x0000000500007c12 */ /* 0x002fc8000f8ec0ff */
[----:B------:R-:W-:-:S13]  /*4c90*/  ISETP.NE.AND P0, PT, R0, UR5, PT ;  /* 0x0000000500007c0c */ /* 0x000fda000bf05270 */
[----:B------:R-:W-:Y:S05]  /*4ca0*/  @P0 BRA `(.L_x_94) ;  /* 0x0000000000580947 */ /* 0x000fea0003800000 */
[----:B------:R-:W1:Y:S02]  /*4cb0*/  LDS R0, [UR8+0x18] ;  /* 0x00001808ff007984 */ /* 0x000e640008000800 */
[----:B-1----:R-:W-:-:S04]  /*4cc0*/  LOP3.LUT R0, R0, UR4, RZ, 0xc0, !PT ;  /* 0x0000000400007c12 */ /* 0x002fc8000f8ec0ff */
[----:B------:R-:W-:-:S13]  /*4cd0*/  ISETP.NE.AND P0, PT, R0, UR4, PT ;  /* 0x0000000400007c0c */ /* 0x000fda000bf05270 */
[----:B------:R-:W-:Y:S05]  /*4ce0*/  @P0 BRA `(.L_x_95) ;  /* 0x00000000003c0947 */ /* 0x000fea0003800000 */
[----:B------:R-:W1:Y:S01]  /*4cf0*/  S2R R2, SR_LANEID ;  /* 0x0000000000027919 */ /* 0x000e620000000000 */
[----:B------:R-:W-:-:S06]  /*4d00*/  ULOP3.LUT UR5, URZ, UR5, URZ, 0x33, !UPT ;  /* 0x00000005ff057292 */ /* 0x000fcc000f8e33ff */
[----:B------:R-:W-:-:S04]  /*4d10*/  IMAD.U32 R0, RZ, RZ, UR5 ;  /* 0x00000005ff007e24 */ /* 0x000fc8000f8e00ff */
[----:B------:R2:W4:Y:S02]  /*4d20*/  REDUX UR7, R0 ;  /* 0x00000000000773c4 */ /* 0x0005240000000000 */
[----:B------:R1:W-:Y:S01]  /*4d30*/  UTCATOMSWS.AND URZ, UR5 ;  /* 0x0000000500ff79e3 */ /* 0x0003e20008000000 */
[----:B--2---:R-:W-:Y:S01]  /*4d40*/  LOP3.LUT R0, RZ, UR4, RZ, 0x33, !PT ;  /* 0x00000004ff007c12 */ /* 0x004fe2000f8e33ff */
[----:B------:R-:W-:Y:S02]  /*4d50*/  VOTEU.ANY UR4, UPT, PT ;  /* 0x0000000000047886 */ /* 0x000fe400038e0100 */
[----:B------:R-:W-:Y:S02]  /*4d60*/  UFLO.U32 UR4, UR4 ;  /* 0x00000004000472bd */ /* 0x000fe400080e0000 */
[----:B------:R-:W2:Y:S04]  /*4d70*/  REDUX UR6, R0 ;  /* 0x00000000000673c4 */ /* 0x000ea80000000000 */
[----:B-1----:R-:W-:-:S02]  /*4d80*/  ISETP.EQ.U32.AND P0, PT, R2, UR4, PT ;  /* 0x0000000402007c0c */ /* 0x002fc4000bf02070 */
[----:B----4-:R-:W-:-:S11]  /*4d90*/  MOV R2, UR7 ;  /* 0x0000000700027c02 */ /* 0x010fd60008000f00 */
[----:B------:R1:W-:Y:S01]  /*4da0*/  @P0 ATOMS.AND RZ, [UR8+0x14], R2 ;  /* 0x00001402ffff098c */ /* 0x0003e2000a800008 */
[----:B--2---:R-:W-:-:S05]  /*4db0*/  IMAD.U32 R0, RZ, RZ, UR6 ;  /* 0x00000006ff007e24 */ /* 0x004fca000f8e00ff */
[----:B------:R1:W-:Y:S01]  /*4dc0*/  @P0 ATOMS.AND RZ, [UR8+0x18], R0 ;  /* 0x00001800ffff098c */ /* 0x0003e2000a800008 */
[----:B------:R-:W-:Y:S05]  /*4dd0*/  BRA `(.L_x_96) ;  /* 0x0000000000147947 */ /* 0x000fea0003800000 */
.L_x_95:
[----:B------:R-:W-:Y:S02]  /*4de0*/  MOV R2, 0x4e00 ;  /* 0x00004e0000027802 */ /* 0x000fe40000000f00 */
[----:B---3-5:R-:W-:Y:S05]  /*4df0*/  CALL.REL.NOINC `($__internal_0_$__cuda_sm10x_tcgen05_guardrail_trap_col_being_dealloced_not_returned_by_alloc) ;  /* 0x00000048005c7944 */ /* 0x028fea0003c00000 */
[----:B------:R-:W-:Y:S05]  /*4e00*/  BRA `(.L_x_96) ;  /* 0x0000000000087947 */ /* 0x000fea0003800000 */
.L_x_94:
[----:B------:R-:W-:Y:S02]  /*4e10*/  MOV R2, 0x4e30 ;  /* 0x00004e3000027802 */ /* 0x000fe40000000f00 */
[----:B---3-5:R-:W-:Y:S05]  /*4e20*/  CALL.REL.NOINC `($__internal_2_$__cuda_sm10x_tcgen05_guardrail_trap_unallocated_columns_being_dealloced) ;  /* 0x0000004800687944 */ /* 0x028fea0003c00000 */
.L_x_96:
[----:B------:R-:W-:Y:S01]  /*4e30*/  NOP ;  /* 0x0000000000007918 */ /* 0x000fe20000000000 */
[----:B------:R-:W-:Y:S05]  /*4e40*/  EXIT ;  /* 0x000000000000794d */ /* 0x000fea0003800000 */
.L_x_78:
[----:B------:R-:W-:-:S09]  /*4e50*/  UISETP.NE.OR UP0, UPT, UR22, 0x3, !UP3 ;  /* 0x000000031600788c */ /* 0x000fd2000df05670 */
[----:B------:R-:W-:Y:S05]  /*4e60*/  BRA.U UP0, `(.L_x_97) ;  /* 0x0000000d00f07547 */ /* 0x000fea000b800000 */
[----:B------:R-:W2:Y:S01]  /*4e70*/  LDCU UR27, c[0x0][0x370] ;  /* 0x00006e00ff1b77ac */ /* 0x000ea20008000800 */
[----:B------:R-:W3:Y:S01]  /*4e80*/  LDC.64 R16, c[0x0][0x348] ;  /* 0x0000d200ff107b82 */ /* 0x000ee20000000a00 */
[----:B------:R-:W-:Y:S02]  /*4e90*/  HFMA2 R13, -RZ, RZ, 0, 0 ;  /* 0x00000000ff0d7431 */ /* 0x000fe400000001ff */
[----:B------:R-:W-:Y:S01]  /*4ea0*/  IMAD.MOV.U32 R15, RZ, RZ, 0x1 ;  /* 0x00000001ff0f7424 */ /* 0x000fe200078e00ff */
[----:B------:R-:W2:Y:S01]  /*4eb0*/  LDCU.128 UR44, c[0x0][0xb10] ;  /* 0x00016200ff2c77ac */ /* 0x000ea20008000c00 */
[----:B------:R-:W-:Y:S01]  /*4ec0*/  IMAD.MOV.U32 R14, RZ, RZ, RZ ;  /* 0x000000ffff0e7224 */ /* 0x000fe200078e00ff */
[----:B------:R-:W-:Y:S01]  /*4ed0*/  MOV R7, 0x1000 ;  /* 0x0000100000077802 */ /* 0x000fe20000000f00 */
[----:B------:R-:W4:Y:S01]  /*4ee0*/  LDCU UR26, c[0x0][0x374] ;  /* 0x00006e80ff1a77ac */ /* 0x000f220008000800 */
[----:B------:R-:W1:Y:S01]  /*4ef0*/  LDC.64 R2, c[0x0][0x888] ;  /* 0x00022200ff027b82 */ /* 0x000e620000000a00 */
[----:B------:R-:W4:Y:S01]  /*4f00*/  LDCU UR15, c[0x0][0xb0c] ;  /* 0x00016180ff0f77ac */ /* 0x000f220008000800 */
[----:B------:R-:W4:Y:S06]  /*4f10*/  LDCU UR31, c[0x0][0xb20] ;  /* 0x00016400ff1f77ac */ /* 0x000f2c0008000800 */
[----:B------:R-:W1:Y:S01]  /*4f20*/  LDC.64 R4, c[0x0][0x890] ;  /* 0x00022400ff047b82 */ /* 0x000e620000000a00 */
[----:B------:R-:W3:Y:S01]  /*4f30*/  LDCU UR4, c[0x0][0xb30] ;  /* 0x00016600ff0477ac */ /* 0x000ee20008000800 */
[----:B--2---:R-:W-:-:S02]  /*4f40*/  UIMAD.WIDE.U32 UR6, UR27, UR44, URZ ;  /* 0x0000002c1b0672a5 */ /* 0x004fc4000f8e00ff */
[----:B----4-:R-:W-:Y:S01]  /*4f50*/  UIMAD.WIDE.U32 UR8, UR26, UR47, URZ ;  /* 0x0000002f1a0872a5 */ /* 0x010fe2000f8e00ff */
[----:B------:R-:W-:Y:S01]  /*4f60*/  UMOV UR24, 0x400 ;  /* 0x0000040000187882 */ /* 0x000fe20000000000 */
[----:B------:R-:W-:-:S03]  /*4f70*/  UPLOP3.LUT UP3, UPT, UPT, UPT, UPT, 0x40, 0x4 ;  /* 0x000000000004789c */ /* 0x000fc60003f6e870 */
[----:B------:R-:W-:Y:S01]  /*4f80*/  UMOV UR6, UR7 ;  /* 0x0000000700067c82 */ /* 0x000fe20008000000 */
[----:B------:R-:W-:Y:S01]  /*4f90*/  UISETP.GE.AND UP0, UPT, UR40, 0x1, UPT ;  /* 0x000000012800788c */ /* 0x000fe2000bf06270 */
[----:B------:R-:W-:Y:S01]  /*4fa0*/  UMOV UR28, UR9 ;  /* 0x00000009001c7c82 */ /* 0x000fe20008000000 */
[----:B------:R-:W-:Y:S01]  /*4fb0*/  UISETP.NE.AND UP4, UPT, UR40, 0x1, UPT ;  /* 0x000000012800788c */ /* 0x000fe2000bf85270 */
[----:B------:R-:W2:Y:S01]  /*4fc0*/  LDCU.64 UR16, c[0x0][0xb28] ;  /* 0x00016500ff1077ac */ /* 0x000ea20008000a00 */
[----:B------:R-:W-:Y:S02]  /*4fd0*/  ULEA UR24, UR54, UR24, 0x18 ;  /* 0x0000001836187291 */ /* 0x000fe4000f8ec0ff */
[----:B------:R-:W-:Y:S02]  /*4fe0*/  UISETP.NE.AND UP6, UPT, UR15, 0x1, UPT ;  /* 0x000000010f00788c */ /* 0x000fe4000bfc5270 */
[----:B------:R-:W-:Y:S02]  /*4ff0*/  UISETP.NE.AND UP5, UPT, UR46, 0x1, UPT ;  /* 0x000000012e00788c */ /* 0x000fe4000bfa5270 */
[----:B------:R-:W-:-:S02]  /*5000*/  USHF.R.U32.HI UR30, URZ, UR45, UR6 ;  /* 0x0000002dff1e7299 */ /* 0x000fc40008011606 */
[----:B------:R-:W-:Y:S02]  /*5010*/  USHF.R.U32.HI UR28, URZ, UR31, UR28 ;  /* 0x0000001fff1c7299 */ /* 0x000fe4000801161c */
[----:B---3--:R-:W-:Y:S01]  /*5020*/  UISETP.NE.AND UP2, UPT, UR4, 0x1, UPT ;  /* 0x000000010400788c */ /* 0x008fe2000bf45270 */
[----:B------:R-:W-:-:S10]  /*5030*/  UMOV UR12, URZ ;  /* 0x000000ff000c7c82 */ /* 0x000fd40008000000 */
.L_x_106:
[C---:B------:R-:W-:Y:S02]  /*5040*/  LEA R12, R14.reuse, UR24, 0x3 ;  /* 0x000000180e0c7c11 */ /* 0x040fe4000f8e18ff */
[----:B------:R-:W-:Y:S02]  /*5050*/  SHF.L.U32 R0, R13, 0x1f, RZ ;  /* 0x0000001f0d007819 */ /* 0x000fe400000006ff */
[----:B------:R-:W-:Y:S02]  /*5060*/  LEA R8, R14, UR24, 0x4 ;  /* 0x000000180e087c11 */ /* 0x000fe4000f8e20ff */
[----:B---3--:R-:W3:Y:S02]  /*5070*/  SYNCS.PHASECHK.TRANS64.TRYWAIT P0, [R12+URZ+0x1e0], R0 ;  /* 0x0001e0000c0075a7 */ /* 0x008ee400080011ff */
[----:B---3--:R-:W-:Y:S05]  /*5080*/  @!P0 BRA `(.L_x_98) ;  /* 0x0000004000dc8947 */ /* 0x008fea0003800000 */
.L_x_216:
[----:B------:R-:W4:Y:S01]  /*5090*/  LDS.128 R8, [R8+0x270] ;  /* 0x0002700008087984 */ /* 0x000f220000000c00 */
[----:B------:R-:W-:Y:S01]  /*50a0*/  UISETP.GE.AND UP0, UPT, UR40, 0x1, UPT ;  /* 0x000000012800788c */ /* 0x000fe2000bf06270 */
[----:B------:R-:W-:Y:S01]  /*50b0*/  @!PT LDS RZ, [RZ] ;  /* 0x00000000fffff984 */ /* 0x000fe20000000800 */
[----:B------:R-:W-:Y:S01]  /*50c0*/  @!PT LDS RZ, [RZ] ;  /* 0x00000000fffff984 */ /* 0x000fe20000000800 */
[----:B------:R-:W-:Y:S01]  /*50d0*/  @!PT LDS RZ, [RZ] ;  /* 0x00000000fffff984 */ /* 0x000fe20000000800 */
[----:B------:R-:W-:Y:S01]  /*50e0*/  @!PT LDS RZ, [RZ] ;  /* 0x00000000fffff984 */ /* 0x000fe20000000800 */
[----:B------:R1:W-:Y:S06]  /*50f0*/  MEMBAR.ALL.CTA ;  /* 0x0000000000007992 */ /* 0x0003ec0000008000 */
[----:B-1----:R-:W1:Y:S01]  /*5100*/  FENCE.VIEW.ASYNC.S ;  /* 0x00000000000073c6 */ /* 0x002e620000000000 */
[----:B----4-:R-:W-:Y:S11]  /*5110*/  LOP3.LUT P0, RZ, R10, 0x1, RZ, 0xc0, !PT ;  /* 0x000000010aff7812 */ /* 0x010ff6000780c0ff */
[----:B------:R-:W-:Y:S02]  /*5120*/  @!UPT UIADD3 URZ, UPT, UPT, URZ, URZ, URZ ;  /* 0x000000fffffff290 */ /* 0x000fe4000fffe0ff */
[----:B-1----:R-:W-:Y:S01]  /*5130*/  VOTEU.ANY UP1, P0 ;  /* 0x0000000000ff7886 */ /* 0x002fe20000020100 */
[----:B------:R-:W-:Y:S11]  /*5140*/  PLOP3.LUT P0, PT, PT, PT, UP1, 0x80, 0x8 ;  /* 0x000000000008781c */ /* 0x000ff60003f0f018 */
[----:B------:R-:W-:Y:S02]  /*5150*/  @!UPT UIADD3 URZ, UPT, UPT, URZ, URZ, URZ ;  /* 0x000000fffffff290 */ /* 0x000fe4000fffe0ff */
[----:B---3--:R-:W-:Y:S02]  /*5160*/  @P0 SHF.R.U32.HI R0, RZ, 0x10, R9 ;  /* 0x00000010ff000819 */ /* 0x008fe40000011609 */
[----:B------:R-:W-:Y:S02]  /*5170*/  @P0 MOV R6, R8 ;  /* 0x0000000800060202 */ /* 0x000fe40000000f00 */
[----:B------:R-:W-:Y:S01]  /*5180*/  @P0 R2UR UR4, R0 ;  /* 0x00000000000402ca */ /* 0x000fe200000e0000 */
[----:B------:R-:W-:Y:S01]  /*5190*/  VIADD R0, R12, 0x1f0 ;  /* 0x000001f00c007836 */ /* 0x000fe20000000000 */
[----:B------:R-:W-:Y:S02]  /*51a0*/  @P0 LOP3.LUT R8, R9, 0xffff, RZ, 0xc0, !PT ;  /* 0x0000ffff09080812 */ /* 0x000fe400078ec0ff */
[----:B------:R-:W-:Y:S02]  /*51b0*/  @P0 R2UR UR6, R6 ;  /* 0x00000000060602ca */ /* 0x000fe400000e0000 */
[----:B------:R-:W-:Y:S02]  /*51c0*/  PRMT R0, RZ, 0x654, R0 ;  /* 0x00000654ff007816 */ /* 0x000fe40000000000 */
[----:B------:R-:W-:Y:S02]  /*51d0*/  @P0 R2UR UR5, R8 ;  /* 0x00000000080502ca */ /* 0x000fe400000e0000 */
[----:B------:R1:W-:Y:S03]  /*51e0*/  SYNCS.ARRIVE.TRANS64.RED.A1T0 RZ, [R0+URZ], RZ ;  /* 0x000000ff00ff79a7 */ /* 0x0003e600081004ff */
[----:B------:R-:W-:Y:S04]  /*51f0*/  @UP1 UMOV UR25, UR4 ;  /* 0x0000000400191c82 */ /* 0x000fe80008000000 */
[----:B------:R-:W-:Y:S04]  /*5200*/  @UP1 UMOV UR14, UR6 ;  /* 0x00000006000e1c82 */ /* 0x000fe80008000000 */
[----:B------:R-:W-:Y:S01]  /*5210*/  @UP1 UMOV UR13, UR5 ;  /* 0x00000005000d1c82 */ /* 0x000fe20008000000 */
[----:B------:R-:W-:Y:S05]  /*5220*/  BRA.U !UP0, `(.L_x_99) ;  /* 0x0000000108a47547 */ /* 0x000fea000b800000 */
[----:B------:R-:W-:Y:S02]  /*5230*/  UIMAD.WIDE.U32 UR8, UR13, UR47, URZ ;  /* 0x0000002f0d0872a5 */ /* 0x000fe4000f8e00ff */
[----:B------:R-:W-:Y:S02]  /*5240*/  UIMAD.WIDE.U32 UR10, UR14, UR44, URZ ;  /* 0x0000002c0e0a72a5 */ /* 0x000fe4000f8e00ff */
[----:B------:R-:W-:Y:S02]  /*5250*/  USEL UR4, UR26, UR28, !UP5 ;  /* 0x0000001c1a047287 */ /* 0x000fe4000e800000 */
[----:B------:R-:W-:Y:S02]  /*5260*/  USEL UR7, UR27, UR30, !UP6 ;  /* 0x0000001e1b077287 */ /* 0x000fe4000f000000 */
[----:B--2---:R-:W-:Y:S02]  /*5270*/  UIMAD.WIDE.U32 UR18, UR4, UR16, URZ ;  /* 0x00000010041272a5 */ /* 0x004fe4000f8e00ff */
[----:B------:R-:W-:Y:S01]  /*5280*/  UIMAD.WIDE.U32 UR20, UR7, UR16, URZ ;  /* 0x00000010071472a5 */ /* 0x000fe2000f8e00ff */
[----:B------:R-:W-:Y:S02]  /*5290*/  UMOV UR5, UR9 ;  /* 0x0000000900057c82 */ /* 0x000fe40008000000 */
[----:B------:R-:W-:Y:S03]  /*52a0*/  USHF.R.U32.HI UR6, URZ, UR31, UR5 ;  /* 0x0000001fff067299 */ /* 0x000fe60008011605 */
[----:B------:R-:W-:Y:S01]  /*52b0*/  UMOV UR5, UR11 ;  /* 0x0000000b00057c82 */ /* 0x000fe20008000000 */
[----:B------:R-:W-:Y:S02]  /*52c0*/  USEL UR6, UR13, UR6, !UP5 ;  /* 0x000000060d067287 */ /* 0x000fe4000e800000 */
[----:B------:R-:W-:Y:S02]  /*52d0*/  USHF.R.U32.HI UR8, URZ, UR45, UR5 ;  /* 0x0000002dff087299 */ /* 0x000fe40008011605 */
[----:B------:R-:W-:Y:S01]  /*52e0*/  UIMAD.WIDE.U32 UR10, UR6, UR16, URZ ;  /* 0x00000010060a72a5 */ /* 0x000fe2000f8e00ff */
[----:B------:R-:W-:Y:S02]  /*52f0*/  UMOV UR5, UR19 ;  /* 0x0000001300057c82 */ /* 0x000fe40008000000 */
[----:B------:R-:W-:Y:S03]  /*5300*/  @UP4 USHF.R.U32.HI UR4, URZ, UR17, UR5 ;  /* 0x00000011ff044299 */ /* 0x000fe60008011605 */
[----:B------:R-:W-:Y:S01]  /*5310*/  UMOV UR5, UR21 ;  /* 0x0000001500057c82 */ /* 0x000fe20008000000 */
[----:B------:R-:W-:Y:S02]  /*5320*/  UIMAD UR4, UR40, UR4, URZ ;  /* 0x00000004280472a4 */ /* 0x000fe4000f8e02ff */
[----:B------:R-:W-:Y:S02]  /*5330*/  @UP4 USHF.R.U32.HI UR7, URZ, UR17, UR5 ;  /* 0x00000011ff074299 */ /* 0x000fe40008011605 */
[----:B------:R-:W-:Y:S02]  /*5340*/  USEL UR5, UR14, UR8, !UP6 ;  /* 0x000000080e057287 */ /* 0x000fe4000f000000 */
[----:B------:R-:W-:Y:S02]  /*5350*/  UIMAD UR8, UR40, UR7, URZ ;  /* 0x00000007280872a4 */ /* 0x000fe4000f8e02ff */
[----:B------:R-:W-:Y:S03]  /*5360*/  UISETP.GE.AND UP0, UPT, UR6, UR4, UPT ;  /* 0x000000040600728c */ /* 0x000fe6000bf06270 */
[----:B------:R-:W-:Y:S01]  /*5370*/  UMOV UR4, UR11 ;  /* 0x0000000b00047c82 */ /* 0x000fe20008000000 */
[----:B------:R-:W-:Y:S02]  /*5380*/  UISETP.GE.OR UP0, UPT, UR5, UR8, UP0 ;  /* 0x000000080500728c */ /* 0x000fe40008706670 */
[----:B------:R-:W-:Y:S02]  /*5390*/  USHF.R.U32.HI UR4, URZ, UR17, UR4 ;  /* 0x00000011ff047299 */ /* 0x000fe40008011604 */
[----:B------:R-:W-:Y:S02]  /*53a0*/  UIMAD.WIDE.U32 UR8, UR5, UR16, URZ ;  /* 0x00000010050872a5 */ /* 0x000fe4000f8e00ff */
[----:B------:R-:W-:Y:S04]  /*53b0*/  USEL UR10, UR6, UR4, !UP4 ;  /* 0x00000004060a7287 */ /* 0x000fe8000e000000 */
[----:B------:R-:W-:Y:S01]  /*53c0*/  UIADD3 UR11, UPT, UPT, -UR10, URZ, URZ ;  /* 0x000000ff0a0b7290 */ /* 0x000fe2000fffe1ff */
[----:B------:R-:W-:Y:S02]  /*53d0*/  @!UP0 UMOV UR4, UR9 ;  /* 0x0000000900048c82 */ /* 0x000fe40008000000 */
[----:B------:R-:W-:Y:S02]  /*53e0*/  @!UP0 USHF.R.U32.HI UR4, URZ, UR17, UR4 ;  /* 0x00000011ff048299 */ /* 0x000fe40008011604 */
[----:B------:R-:W-:Y:S02]  /*53f0*/  UIMAD UR8, UR40, UR11, UR6 ;  /* 0x0000000b280872a4 */ /* 0x000fe4000f8e0206 */
[----:B------:R-:W-:Y:S04]  /*5400*/  @!UP0 USEL UR4, UR5, UR4, !UP4 ;  /* 0x0000000405048287 */ /* 0x000fe8000e000000 */
[----:B------:R-:W-:Y:S02]  /*5410*/  @!UP0 UIMAD UR8, UR7, UR8, UR4 ;  /* 0x00000008070882a4 */ /* 0x000fe4000f8e0204 */
[----:B------:R-:W-:Y:S02]  /*5420*/  @!UP0 UIADD3 UR9, UPT, UPT, UR10, -UR4, URZ ;  /* 0x800000040a098290 */ /* 0x000fe4000fffe0ff */
[----:B------:R-:W-:Y:S02]  /*5430*/  UIADD3 UR4, UPT, UPT, -UR5, URZ, URZ ;  /* 0x000000ff05047290 */ /* 0x000fe4000fffe1ff */
[----:B------:R-:W-:Y:S02]  /*5440*/  UIADD3 UR7, UPT, UPT, -UR6, URZ, URZ ;  /* 0x000000ff06077290 */ /* 0x000fe4000fffe1ff */
[----:B------:R-:W-:Y:S02]  /*5450*/  @!UP0 UIMAD UR6, UR9, UR40, UR5 ;  /* 0x00000028090682a4 */ /* 0x000fe4000f8e0205 */
[----:B------:R-:W-:Y:S02]  /*5460*/  UIMAD UR14, UR15, UR4, UR14 ;  /* 0x000000040f0e72a4 */ /* 0x000fe4000f8e020e */
[----:B------:R-:W-:Y:S01]  /*5470*/  UIMAD UR13, UR46, UR7, UR13 ;  /* 0x000000072e0d72a4 */ /* 0x000fe2000f8e020d */
[----:B------:R-:W-:Y:S02]  /*5480*/  @!UP0 UMOV UR5, UR8 ;  /* 0x0000000800058c82 */ /* 0x000fe40008000000 */
[----:B------:R-:W-:Y:S02]  /*5490*/  UIMAD UR14, UR5, UR15, UR14 ;  /* 0x0000000f050e72a4 */ /* 0x000fe4000f8e020e */
[----:B------:R-:W-:Y:S11]  /*54a0*/  UIMAD UR13, UR6, UR46, UR13 ;  /* 0x0000002e060d72a4 */ /* 0x000ff6000f8e020d */
[----:B------:R-:W-:Y:S01]  /*54b0*/  @!UPT UIADD3 URZ, UPT, UPT, URZ, URZ, URZ ;  /* 0x000000fffffff290 */ /* 0x000fe2000fffe0ff */
.L_x_99:
[----:B------:R-:W3:Y:S01]  /*54c0*/  @!UP2 LDCU.128 UR20, c[0x0][0xb10] ;  /* 0x00016200ff14a7ac */ /* 0x000ee20008000c00 */
[C---:B------:R-:W-:Y:S02]  /*54d0*/  ISETP.NE.U32.AND P1, PT, R4.reuse, RZ, PT ;  /* 0x000000ff0400720c */ /* 0x040fe40003f25070 */
[----:B------:R-:W-:Y:S02]  /*54e0*/  ISETP.NE.U32.AND P0, PT, R4, RZ, PT ;  /* 0x000000ff0400720c */ /* 0x000fe40003f05070 */
[C---:B------:R-:W-:Y:S02]  /*54f0*/  ISETP.NE.AND.EX P1, PT, R5.reuse, RZ, PT, P1 ;  /* 0x000000ff0500720c */ /* 0x040fe40003f25310 */
[----:B------:R-:W-:Y:S01]  /*5500*/  ISETP.NE.AND.EX P0, PT, R5, RZ, PT, P0 ;  /* 0x000000ff0500720c */ /* 0x000fe20003f05300 */
[----:B------:R-:W4:Y:S01]  /*5510*/  @!UP2 LDCU UR5, c[0x0][0xb0c] ;  /* 0x00016180ff05a7ac */ /* 0x000f220008000800 */
[----:B------:R-:W-:Y:S02]  /*5520*/  USHF.L.U32 UR11, UR29, 0x6, URZ ;  /* 0x000000061d0b7899 */ /* 0x000fe400080006ff */
[----:B------:R-:W-:Y:S02]  /*5530*/  USHF.L.U32 UR10, UR32, 0x6, URZ ;  /* 0x00000006200a7899 */ /* 0x000fe400080006ff */
[----:B---3--:R-:W-:Y:S07]  /*5540*/  UIMAD.WIDE.U32 UR6, UR14, UR20, URZ ;  /* 0x000000140e0672a5 */ /* 0x008fee000f8e00ff */
[----:B------:R-:W-:Y:S01]  /*5550*/  @!UP2 UMOV UR4, UR7 ;  /* 0x000000070004ac82 */ /* 0x000fe20008000000 */
[----:B----4-:R-:W-:Y:S02]  /*5560*/  @!UP2 UISETP.NE.AND UP0, UPT, UR5, 0x1, UPT ;  /* 0x000000010500a88c */ /* 0x010fe4000bf05270 */
[----:B------:R-:W-:Y:S02]  /*5570*/  @!UP2 USHF.R.U32.HI UR4, URZ, UR21, UR4 ;  /* 0x00000015ff04a299 */ /* 0x000fe40008011604 */
[----:B------:R-:W-:Y:S02]  /*5580*/  UIMAD.WIDE.U32 UR6, UR13, UR23, URZ ;  /* 0x000000170d0672a5 */ /* 0x000fe4000f8e00ff */
[----:B------:R-:W-:Y:S02]  /*5590*/  @!UP2 USEL UR8, UR14, UR4, !UP0 ;  /* 0x000000040e08a287 */ /* 0x000fe4000c000000 */
[----:B------:R-:W-:Y:S03]  /*55a0*/  @!UP2 UISETP.NE.AND UP0, UPT, UR22, 0x1, UPT ;  /* 0x000000011600a88c */ /* 0x000fe6000bf05270 */
[----:B------:R-:W-:Y:S02]  /*55b0*/  @!UP2 UMOV UR6, UR7 ;  /* 0x000000070006ac82 */ /* 0x000fe40008000000 */
[----:B------:R-:W3:Y:S02]  /*55c0*/  @!UP2 LDCU UR4, c[0x0][0xb20] ;  /* 0x00016400ff04a7ac */ /* 0x000ee40008000800 */
[----:B---3--:R-:W-:Y:S04]  /*55d0*/  @!UP2 USHF.R.U32.HI UR6, URZ, UR4, UR6 ;  /* 0x00000004ff06a299 */ /* 0x008fe80008011606 */
[----:B------:R-:W-:Y:S04]  /*55e0*/  @!UP2 USEL UR6, UR13, UR6, !UP0 ;  /* 0x000000060d06a287 */ /* 0x000fe8000c000000 */
[----:B------:R-:W-:Y:S02]  /*55f0*/  @!UP2 UIADD3 UR4, UPT, UPT, -UR8, UR6, URZ ;  /* 0x000000060804a290 */ /* 0x000fe4000fffe1ff */
[----:B------:R-:W-:Y:S02]  /*5600*/  @!UP2 UIADD3 UR6, UPT, UPT, UR8, -UR6, URZ ;  /* 0x800000060806a290 */ /* 0x000fe4000fffe0ff */
[----:B------:R-:W-:Y:S02]  /*5610*/  @!UP2 UIMAD UR14, UR4, UR5, UR14 ;  /* 0x00000005040ea2a4 */ /* 0x000fe4000f8e020e */
[----:B------:R-:W-:Y:S01]  /*5620*/  @!UP2 UIMAD UR13, UR6, UR22, UR13 ;  /* 0x00000016060da2a4 */ /* 0x000fe2000f8e020d */
[----:B------:R-:W-:Y:S11]  /*5630*/  BRA.U UP3, `(.L_x_100) ;  /* 0x0000000103107547 */ /* 0x000ff6000b800000 */
[----:B------:R-:W-:Y:S04]  /*5640*/  MOV R6, UR33 ;  /* 0x0000002100067c02 */ /* 0x000fe80008000f00 */
[----:B------:R-:W-:Y:S04]  /*5650*/  SHF.L.U32 R6, R6, 0x1f, RZ ;  /* 0x0000001f06067819 */ /* 0x000fe800000006ff */
[----:B------:R-:W3:Y:S02]  /*5660*/  SYNCS.PHASECHK.TRANS64.TRYWAIT P2, [UR24+0x1d8], R6 ;  /* 0x0001d806ff0075a7 */ /* 0x000ee40008041118 */
[----:B---3--:R-:W-:Y:S05]  /*5670*/  @!P2 BRA `(.L_x_101) ;  /* 0x0000003c0074a947 */ /* 0x008fea0003800000 */
.L_x_100:
[----:B------:R-:W-:Y:S05]  /*5680*/  @!P1 BRA `(.L_x_102) ;  /* 0x0000000000309947 */ /* 0x000fea0003800000 */
[----:B------:R-:W-:Y:S01]  /*5690*/  ISETP.NE.U32.AND P1, PT, R2, RZ, PT ;  /* 0x000000ff0200720c */ /* 0x000fe20003f25070 */
[----:B------:R-:W3:Y:S01]  /*56a0*/  LDCU.64 UR4, c[0x0][0x358] ;  /* 0x00006b00ff0477ac */ /* 0x000ee20008000a00 */
[----:B------:R-:W-:Y:S02]  /*56b0*/  IMAD.MOV.U32 R45, RZ, RZ, 0x1 ;  /* 0x00000001ff2d7424 */ /* 0x000fe400078e00ff */
[----:B------:R-:W-:Y:S11]  /*56c0*/  ISETP.NE.AND.EX P1, PT, R3, RZ, PT, P1 ;  /* 0x000000ff0300720c */ /* 0x000ff60003f25310 */
[----:B------:R-:W-:Y:S02]  /*56d0*/  @!UPT UIADD3 URZ, UPT, UPT, URZ, URZ, URZ ;  /* 0x000000fffffff290 */ /* 0x000fe4000fffe0ff */
[----:B------:R-:W4:Y:S01]  /*56e0*/  @P1 LDC.64 R8, c[0x0][0x888] ;  /* 0x00022200ff081b82 */ /* 0x000f220000000a00 */
[----:B-1----:R-:W-:Y:S04]  /*56f0*/  @P1 IMAD R0, R4, UR36, RZ ;  /* 0x0000002404001c24 */ /* 0x002fe8000f8e02ff */
[----:B----4-:R-:W-:Y:S04]  /*5700*/  @P1 IMAD.WIDE R8, R0, 0x4, R8 ;  /* 0x0000000400081825 */ /* 0x010fe800078e0208 */
[----:B------:R-:W-:Y:S01]  /*5710*/  HFMA2 R0, -RZ, RZ, 0, 5.9604644775390625e-08 ;  /* 0x00000001ff007431 */ /* 0x000fe200000001ff */
[----:B---3-5:R3:W5:Y:S04]  /*5720*/  @P1 LDG.E R26, desc[UR4][R8.64] ;  /* 0x00000004081a1981 */ /* 0x028768000c1e1900 */
[----:B------:R-:W-:Y:S01]  /*5730*/  @!P1 PRMT R45, R0, 0x7610, R45 ;  /* 0x00007610002d9816 */ /* 0x000fe2000000002d */
[----:B---3--:R-:W4:Y:S06]  /*5740*/  @!P1 LDC R26, c[0x0][0x880] ;  /* 0x00022000ff1a9b82 */ /* 0x008f2c0000000800 */
.L_x_102:
[----:B----45:R-:W-:Y:S01]  /*5750*/  @!P0 FSETP.EQ.AND P1, PT, R26, RZ, PT ;  /* 0x000000ff1a00820b */ /* 0x030fe20003f22000 */
[----:B------:R-:W-:Y:S01]  /*5760*/  @!UPT UIADD3 URZ, UPT, UPT, URZ, URZ, URZ ;  /* 0x000000fffffff290 */ /* 0x000fe2000fffe0ff */
[----:B------:R-:W-:Y:S11]  /*5770*/  @!P0 BRA `(.L_x_103) ;  /* 0x0000000000188947 */ /* 0x000ff60003800000 */
[----:B------:R-:W-:Y:S02]  /*5780*/  LOP3.LUT P0, RZ, R45, 0xff, RZ, 0xc0, !PT ;  /* 0x000000ff2dff7812 */ /* 0x000fe4000780c0ff */
[----:B------:R-:W-:Y:S04]  /*5790*/  ISETP.NE.U32.AND P1, PT, R2, RZ, PT ;  /* 0x000000ff0200720c */ /* 0x000fe80003f25070 */
[----:B------:R-:W-:Y:S04]  /*57a0*/  ISETP.NE.AND.EX P1, PT, R3, RZ, PT, P1 ;  /* 0x000000ff0300720c */ /* 0x000fe80003f25310 */
[----:B------:R-:W-:Y:S03]  /*57b0*/  PLOP3.LUT P1, PT, P1, PT, PT, 0x8, 0x80 ;  /* 0x000000000080781c */ /* 0x000fe60000f2e170 */
[----:B------:R-:W-:Y:S11]  /*57c0*/  @P0 FSETP.EQ.AND P1, PT, R26, RZ, PT ;  /* 0x000000ff1a00020b */ /* 0x000ff60003f22000 */
[----:B------:R-:W-:Y:S02]  /*57d0*/  @!UPT UIADD3 URZ, UPT, UPT, URZ, URZ, URZ ;  /* 0x000000fffffff290 */ /* 0x000fe4000fffe0ff */
.L_x_103:
[----:B------:R-:W-:Y:S01]  /*57e0*/  ULEA UR4, UR12, UR24, 0x3 ;  /* 0x000000180c047291 */ /* 0x000fe2000f8e18ff */
[----:B------:R-:W-:Y:S02]  /*57f0*/  SHF.L.U32 R9, R15, 0x1f, RZ ;  /* 0x0000001f0f097819 */ /* 0x000fe400000006ff */
[----:B------:R-:W-:Y:S04]  /*5800*/  ELECT P0, URZ, PT ;  /* 0x0000000000ff782f */ /* 0x000fe80003800000 */
[----:B------:R-:W-:Y:S02]  /*5810*/  PLOP3.LUT P1, PT, P1, P0, PT, 0xf2, 0x2f ;  /* 0x00000000002f781c */ /* 0x000fe40000f21e72 */
[----:B------:R-:W3:Y:S11]  /*5820*/  SYNCS.PHASECHK.TRANS64.TRYWAIT P2, [UR4+0x1b8], R9 ;  /* 0x0001b809ff0075a7 */ /* 0x000ef60008041104 */
[----:B------:R-:W-:Y:S05]  /*5830*/  @!P1 IADD3 R8, P0, PT, R16, 0x580, RZ ;  /* 0x0000058010089810 */ /* 0x000fea0007f1e0ff */
[----:B-1----:R-:W-:Y:S01]  /*5840*/  @!P1 IMAD.X R6, RZ, RZ, R17, P0 ;  /* 0x000000ffff069224 */ /* 0x002fe200000e0611 */
[----:B---3--:R-:W-:Y:S07]  /*5850*/  @!P2 BRA `(.L_x_104) ;  /* 0x0000003c0014a947 */ /* 0x008fee0003800000 */
.L_x_219:
[----:B------:R-:W-:Y:S01]  /*5860*/  @!P1 R2UR UR7, R6 ;  /* 0x00000000060792ca */ /* 0x000fe200000e0000 */
[----:B------:R-:W-:Y:S01]  /*5870*/  UIADD3 UR5, UPT, UPT, UR12, 0x1, URZ ;  /* 0x000000010c057890 */ /* 0x000fe2000fffe0ff */
[----:B------:R-:W-:Y:S01]  /*5880*/  @!P1 R2UR UR6, R8 ;  /* 0x00000000080692ca */ /* 0x000fe200000e0000 */
[----:B------:R-:W-:Y:S01]  /*5890*/  UIADD3 UR9, UPT, UPT, UR4, 0x1a0, URZ ;  /* 0x000001a004097890 */ /* 0x000fe2000fffe0ff */
[----:B------:R-:W-:Y:S01]  /*58a0*/  @!P1 IMAD.MOV.U32 R6, RZ, RZ, 0x1000 ;  /* 0x00001000ff069424 */ /* 0x000fe200078e00ff */
[----:B------:R-:W-:Y:S01]  /*58b0*/  UISETP.NE.AND UP0, UPT, UR5, 0x3, UPT ;  /* 0x000000030500788c */ /* 0x000fe2000bf05270 */
[----:B------:R-:W-:Y:S01]  /*58c0*/  VIADD R14, R14, 0x1 ;  /* 0x000000010e0e7836 */ /* 0x000fe20000000000 */
[----:B------:R-:W-:Y:S01]  /*58d0*/  UMOV UR22, 0x0 ;  /* 0x0000000000167882 */ /* 0x000fe20000000000 */
[----:B------:R-:W-:Y:S01]  /*58e0*/  UMOV UR23, 0x10000000 ;  /* 0x1000000000177882 */ /* 0x000fe20000000000 */
[----:B------:R-:W-:Y:S04]  /*58f0*/  UPRMT UR20, UR54, 0x654, UR9 ;  /* 0x0000065436147896 */ /* 0x000fe80008000009 */
[----:B-1----:R-:W-:Y:S01]  /*5900*/  IMAD.U32 R9, RZ, RZ, UR7 ;  /* 0x00000007ff097e24 */ /* 0x002fe2000f8e00ff */
[----:B------:R-:W-:Y:S01]  /*5910*/  USEL UR7, URZ, 0x1, UP0 ;  /* 0x00000001ff077887 */ /* 0x000fe20008000000 */
[----:B------:R-:W-:Y:S01]  /*5920*/  IMAD.U32 R8, RZ, RZ, UR6 ;  /* 0x00000006ff087e24 */ /* 0x000fe2000f8e00ff */
[----:B------:R-:W-:Y:S02]  /*5930*/  USEL UR6, UR5, URZ, UP0 ;  /* 0x000000ff05067287 */ /* 0x000fe40008000000 */
[----:B------:R-:W-:Y:S01]  /*5940*/  VOTEU.ALL UP0, P1 ;  /* 0x0000000000ff7886 */ /* 0x000fe20000800000 */
[----:B------:R-:W-:Y:S02]  /*5950*/  @!P1 R2UR UR19, R9 ;  /* 0x00000000091392ca */ /* 0x000fe400000e0000 */
[----:B------:R-:W-:Y:S02]  /*5960*/  @!P1 R2UR UR18, R8 ;  /* 0x00000000081292ca */ /* 0x000fe400000e0000 */
[----:B------:R-:W-:Y:S01]  /*5970*/  @!UP0 ULEA UR5, UR12, UR24, 0xc ;  /* 0x000000180c058291 */ /* 0x000fe2000f8e60ff */
[----:B------:R-:W-:Y:S02]  /*5980*/  LOP3.LUT R15, R15, UR7, RZ, 0x3c, !PT ;  /* 0x000000070f0f7c12 */ /* 0x000fe4000f8e3cff */
[----:B------:R-:W-:Y:S01]  /*5990*/  UMOV UR12, UR36 ;  /* 0x00000024000c7c82 */ /* 0x000fe20008000000 */
[----:B------:R-:W-:Y:S01]  /*59a0*/  @!UP0 UIADD3 UR8, UPT, UPT, UR5, 0x400, URZ ;  /* 0x0000040005088890 */ /* 0x000fe2000fffe0ff */
[----:B------:R-:W-:Y:S01]  /*59b0*/  SHF.L.U32 R0, R15, 0x1f, RZ ;  /* 0x0000001f0f007819 */ /* 0x000fe200000006ff */
[----:B------:R-:W-:Y:S01]  /*59c0*/  VOTEU.ALL UP0, P1 ;  /* 0x0000000000ff7886 */ /* 0x000fe20000800000 */
[----:B------:R-:W-:Y:S06]  /*59d0*/  ULEA UR5, UR6, UR24, 0x3 ;  /* 0x0000001806057291 */ /* 0x000fec000f8e18ff */
[----:B------:R1:W-:Y:S01]  /*59e0*/  @!UP0 UTMALDG.3D [UR8], [UR18], desc[UR22] ;  /* 0x00001608120085b4 */ /* 0x0003e20008011000 */
[----:B------:R1:W-:Y:S01]  /*59f0*/  @!P1 SYNCS.ARRIVE.TRANS64.RED.A0TR RZ, [UR4+0x1a0], R6 ;  /* 0x0001a006ffff99a7 */ /* 0x0003e20008300404 */
[----:B------:R-:W-:Y:S01]  /*5a00*/  SYNCS.ARRIVE.TRANS64.RED.A1T0 RZ, [UR20], RZ ;  /* 0x000000ffffff79a7 */ /* 0x000fe20008100414 */
[----:B------:R-:W3:Y:S02]  /*5a10*/  SYNCS.PHASECHK.TRANS64.TRYWAIT P0, [UR5+0x1b8], R0 ;  /* 0x0001b800ff0075a7 */ /* 0x000ee40008001105 */
[----:B-1-3--:R-:W-:Y:S05]  /*5a20*/  @!P0 BRA `(.L_x_105) ;  /* 0x0000003800b88947 */ /* 0x00afea0003800000 */
.L_x_221:
[----:B------:R-:W-:Y:S01]  /*5a30*/  UIADD3 UR9, UPT, UPT, UR5, 0x1a0, URZ ;  /* 0x000001a005097890 */ /* 0x000fe2000fffe0ff */
[----:B-1----:R-:W-:Y:S01]  /*5a40*/  @!P1 IADD3 R6, P0, PT, R16, 0x580, RZ ;  /* 0x0000058010069810 */ /* 0x002fe20007f1e0ff */
[----:B------:R-:W-:Y:S01]  /*5a50*/  UPLOP3.LUT UP3, UPT, UPT, UPT, UPT, 0x80, 0x8 ;  /* 0x000000000008789c */ /* 0x000fe20003f6f070 */
[----:B------:R-:W-:Y:S01]  /*5a60*/  R2UR UR23, R47 ;  /* 0x000000002f1772ca */ /* 0x000fe200000e0000 */
[----:B------:R-:W-:Y:S01]  /*5a70*/  UMOV UR20, 0x0 ;  /* 0x0000000000147882 */ /* 0x000fe20000000000 */
[----:B------:R-:W-:Y:S01]  /*5a80*/  @!P1 R2UR UR7, R6 ;  /* 0x00000000060792ca */ /* 0x000fe200000e0000 */
[----:B------:R-:W-:Y:S01]  /*5a90*/  @!P1 IMAD.X R0, RZ, RZ, R17, P0 ;  /* 0x000000ffff009224 */ /* 0x000fe200000e0611 */
[----:B------:R-:W-:Y:S01]  /*5aa0*/  UMOV UR21, 0x10000000 ;  /* 0x1000000000157882 */ /* 0x000fe20000000000 */
[----:B------:R-:W-:Y:S01]  /*5ab0*/  UMOV UR12, UR36 ;  /* 0x00000024000c7c82 */ /* 0x000fe20008000000 */
[----:B------:R-:W-:Y:S01]  /*5ac0*/  VOTEU.ALL UP0, P1 ;  /* 0x0000000000ff7886 */ /* 0x000fe20000800000 */
[----:B------:R-:W-:Y:S01]  /*5ad0*/  R2UR UR22, R48 ;  /* 0x00000000301672ca */ /* 0x000fe200000e0000 */
[----:B------:R-:W-:Y:S01]  /*5ae0*/  UMOV UR36, UR25 ;  /* 0x0000001900247c82 */ /* 0x000fe20008000000 */
[----:B------:R-:W-:Y:S02]  /*5af0*/  @!P1 R2UR UR4, R0 ;  /* 0x00000000000492ca */ /* 0x000fe400000e0000 */
[----:B------:R-:W-:Y:S01]  /*5b00*/  @!UP0 UIADD3 UR10, UPT, UPT, UR10, 0x20, URZ ;  /* 0x000000200a0a8890 */ /* 0x000fe2000fffe0ff */
[C---:B------:R-:W-:Y:S01]  /*5b10*/  ISETP.NE.AND P0, PT, R14.reuse, 0x2, PT ;  /* 0x000000020e00780c */ /* 0x040fe20003f05270 */
[----:B------:R-:W-:Y:S02]  /*5b20*/  UIADD3 UR32, UPT, UPT, UR13, UR23, URZ ;  /* 0x000000170d207290 */ /* 0x000fe4000fffe0ff */
[----:B------:R-:W-:Y:S01]  /*5b30*/  IMAD.U32 R8, RZ, RZ, UR7 ;  /* 0x00000007ff087e24 */ /* 0x000fe2000f8e00ff */
[----:B------:R-:W-:Y:S02]  /*5b40*/  SEL R0, RZ, 0x1, P0 ;  /* 0x00000001ff007807 */ /* 0x000fe40000000000 */
[----:B------:R-:W-:Y:S02]  /*5b50*/  SEL R14, R14, RZ, P0 ;  /* 0x000000ff0e0e7207 */ /* 0x000fe40000000000 */
[----:B------:R-:W-:Y:S01]  /*5b60*/  @!P1 R2UR UR18, R8 ;  /* 0x00000000081292ca */ /* 0x000fe200000e0000 */
[----:B------:R-:W-:Y:S01]  /*5b70*/  UIADD3 UR29, UPT, UPT, UR14, UR22, URZ ;  /* 0x000000160e1d7290 */ /* 0x000fe2000fffe0ff */
[----:B------:R-:W-:Y:S01]  /*5b80*/  IMAD.U32 R9, RZ, RZ, UR4 ;  /* 0x00000004ff097e24 */ /* 0x000fe2000f8e00ff */
[----:B------:R-:W-:Y:S01]  /*5b90*/  @!UP0 ULEA UR4, UR6, UR24, 0xc ;  /* 0x0000001806048291 */ /* 0x000fe2000f8e60ff */
[----:B------:R-:W-:Y:S03]  /*5ba0*/  LOP3.LUT R13, R13, R0, RZ, 0x3c, !PT ;  /* 0x000000000d0d7212 */ /* 0x000fe600078e3cff */
[----:B------:R-:W-:Y:S01]  /*5bb0*/  @!P1 R2UR UR19, R9 ;  /* 0x00000000091392ca */ /* 0x000fe200000e0000 */
[----:B------:R-:W-:Y:S01]  /*5bc0*/  @!UP0 UIADD3 UR8, UPT, UPT, UR4, 0x400, URZ ;  /* 0x0000040004088890 */ /* 0x000fe2000fffe0ff */
[----:B------:R-:W-:Y:S01]  /*5bd0*/  VOTEU.ALL UP0, P1 ;  /* 0x0000000000ff7886 */ /* 0x000fe20000800000 */
[----:B------:R-:W-:Y:S10]  /*5be0*/  UPRMT UR4, UR54, 0x654, UR9 ;  /* 0x0000065436047896 */ /* 0x000ff40008000009 */
[----:B------:R1:W-:Y:S01]  /*5bf0*/  @!UP0 UTMALDG.3D [UR8], [UR18], desc[UR20] ;  /* 0x00001408120085b4 */ /* 0x0003e20008011000 */
[----:B------:R3:W-:Y:S01]  /*5c00*/  @!P1 SYNCS.ARRIVE.TRANS64.RED.A0TR RZ, [UR5+0x1a0], R7 ;  /* 0x0001a007ffff99a7 */ /* 0x0007e20008300405 */
[----:B------:R-:W-:Y:S01]  /*5c10*/  SYNCS.ARRIVE.TRANS64.RED.A1T0 RZ, [UR4], RZ ;  /* 0x000000ffffff79a7 */ /* 0x000fe20008100404 */
[----:B------:R-:W-:Y:S04]  /*5c20*/  UIADD3 UR4, UPT, UPT, UR6, 0x1, URZ ;  /* 0x0000000106047890 */ /* 0x000fe8000fffe0ff */
[----:B------:R-:W-:Y:S04]  /*5c30*/  UISETP.NE.AND UP0, UPT, UR4, 0x3, UPT ;  /* 0x000000030400788c */ /* 0x000fe8000bf05270 */
[----:B------:R-:W-:Y:S06]  /*5c40*/  USEL UR5, URZ, 0x1, UP0 ;  /* 0x00000001ff057887 */ /* 0x000fec0008000000 */
[----:B------:R-:W-:Y:S01]  /*5c50*/  LOP3.LUT R15, R15, UR5, RZ, 0x3c, !PT ;  /* 0x000000050f0f7c12 */ /* 0x000fe2000f8e3cff */
[----:B-1----:R-:W-:Y:S01]  /*5c60*/  USEL UR12, UR4, URZ, UP0 ;  /* 0x000000ff040c7287 */ /* 0x002fe20008000000 */
[----:B------:R-:W-:Y:S11]  /*5c70*/  BRA.U UP1, `(.L_x_106) ;  /* 0xfffffff101f07547 */ /* 0x000ff6000b83ffff */
[----:B------:R-:W-:Y:S01]  /*5c80*/  UIADD3 UR24, UPT, UPT, UR24, 0x1b8, URZ ;  /* 0x000001b818187890 */ /* 0x000fe2000fffe0ff */
[----:B------:R-:W-:-:S03]  /*5c90*/  SHF.L.U32 R2, R15, 0x1f, RZ ;  /* 0x0000001f0f027819 */ /* 0x000fc600000006ff */
[----:B------:R-:W-:-:S09]  /*5ca0*/  ULEA UR4, UR12, UR24, 0x3 ;  /* 0x000000180c047291 */ /* 0x000fd2000f8e18ff */
[----:B------:R-:W1:Y:S02]  /*5cb0*/  SYNCS.PHASECHK.TRANS64.TRYWAIT P0, [UR4], R2 ;  /* 0x00000002ff0075a7 */ /* 0x000e640008001104 */
[----:B-1----:R-:W-:Y:S05]  /*5cc0*/  @!P0 BRA `(.L_x_107) ;  /* 0x0000003800288947 */ /* 0x002fea0003800000 */
.L_x_223:
        /* <DEDUP_REMOVED lines=9> */
.L_x_225:
[----:B------:R-:W-:-:S04]  /*5d60*/  UIADD3 UR4, UPT, UPT, UR4, 0x1, URZ ;  /* 0x0000000104047890 */ /* 0x000fc8000fffe0ff */
[----:B------:R-:W-:-:S04]  /*5d70*/  UISETP.NE.AND UP0, UPT, UR4, 0x3, UPT ;  /* 0x000000030400788c */ /* 0x000fc8000bf05270 */
[----:B------:R-:W-:Y:S02]  /*5d80*/  USEL UR5, URZ, 0x1, UP0 ;  /* 0x00000001ff057887 */ /* 0x000fe40008000000 */
[----:B------:R-:W-:-:S04]  /*5d90*/  USEL UR4, UR4, URZ, UP0 ;  /* 0x000000ff04047287 */ /* 0x000fc80008000000 */
[----:B------:R-:W-:Y:S01]  /*5da0*/  ULEA UR4, UR4, UR24, 0x3 ;  /* 0x0000001804047291 */ /* 0x000fe2000f8e18ff */
[----:B-1----:R-:W-:-:S04]  /*5db0*/  LOP3.LUT R2, R15, UR5, RZ, 0x3c, !PT ;  /* 0x000000050f027c12 */ /* 0x002fc8000f8e3cff */
[----:B------:R-:W-:Y:S01]  /*5dc0*/  SHF.L.U32 R2, R2, 0x1f, RZ ;  /* 0x0000001f02027819 */ /* 0x000fe200000006ff */
[----:B------:R-:W-:-:S07]  /*5dd0*/  IMAD.U32 R0, RZ, RZ, UR4 ;  /* 0x00000004ff007e24 */ /* 0x000fce000f8e00ff */
.L_x_109:
[----:B-1----:R1:W4:Y:S02]  /*5de0*/  SYNCS.PHASECHK.TRANS64.TRYWAIT P0, [R0+URZ], R2 ;  /* 0x00000002000075a7 */ /* 0x00232400080011ff */
[----:B----4-:R-:W-:Y:S05]  /*5df0*/  @!P0 NANOSLEEP.SYNCS 0x989680 ;  /* 0x009896800000895d */ /* 0x010fea0003900000 */
[----:B------:R-:W4:Y:S02]  /*5e00*/  @!P0 SYNCS.PHASECHK.TRANS64 P0, [R0+URZ], R2 ;  /* 0x00000002000085a7 */ /* 0x000f2400080010ff */
[----:B--2-4-:R-:W-:Y:S05]  /*5e10*/  @P0 EXIT ;  /* 0x000000000000094d */ /* 0x014fea0003800000 */
[----:B------:R-:W-:Y:S05]  /*5e20*/  BRA `(.L_x_109) ;  /* 0xfffffffc00ec7947 */ /* 0x000fea000383ffff */
.L_x_97:
[----:B------:R-:W-:-:S06]  /*5e30*/  UISETP.GE.AND UP0, UPT, UR22, 0x4, UPT ;  /* 0x000000041600788c */ /* 0x000fcc000bf06270 */
[----:B------:R-:W-:-:S13]  /*5e40*/  PLOP3.LUT P0, PT, PT, PT, UP0, 0x80, 0x8 ;  /* 0x000000000008781c */ /* 0x000fda0003f0f008 */
[----:B-1----:R-:W-:Y:S05]  /*5e50*/  @!P0 EXIT ;  /* 0x000000000000894d */ /* 0x002fea0003800000 */
[----:B------:R-:W-:Y:S01]  /*5e60*/  BAR.SYNC.DEFER_BLOCKING 0x6, 0xa0 ;  /* 0x0182800000007b1d */ /* 0x000fe20000010000 */
[C---:B------:R-:W-:Y:S01]  /*5e70*/  IMAD.SHL.U32 R3, R55.reuse, 0x20, RZ ;  /* 0x0000002037037824 */ /* 0x040fe200078e00ff */
[----:B------:R-:W-:Y:S01]  /*5e80*/  SHF.R.U32.HI R4, RZ, 0x1, R55 ;  /* 0x00000001ff047819 */ /* 0x000fe20000011637 */
[C---:B------:R-:W-:Y:S01]  /*5e90*/  IMAD.SHL.U32 R2, R55.reuse, 0x10, RZ ;  /* 0x0000001037027824 */ /* 0x040fe200078e00ff */
[C---:B------:R-:W-:Y:S01]  /*5ea0*/  LOP3.LUT P0, RZ, R55.reuse, 0x4, RZ, 0xc0, !PT ;  /* 0x0000000437ff7812 */ /* 0x040fe2000780c0ff */
[----:B------:R-:W-:Y:S01]  /*5eb0*/  IMAD.U32 R23, R55, 0x10000, RZ ;  /* 0x0001000037177824 */ /* 0x000fe200078e00ff */
[----:B------:R-:W-:Y:S01]  /*5ec0*/  UMOV UR44, 0x400 ;  /* 0x00000400002c7882 */ /* 0x000fe20000000000 */
[----:B------:R-:W1:Y:S01]  /*5ed0*/  LDCU.64 UR4, c[0x0][0x890] ;  /* 0x00011200ff0477ac */ /* 0x000e620008000a00 */
[----:B------:R-:W2:Y:S01]  /*5ee0*/  LDC.64 R42, c[0x0][0x8b0] ;  /* 0x00022c00ff2a7b82 */ /* 0x000ea20000000a00 */
[----:B------:R-:W-:Y:S01]  /*5ef0*/  LOP3.LUT R5, R3, 0xc0, RZ, 0xc0, !PT ;  /* 0x000000c003057812 */ /* 0x000fe200078ec0ff */
[----:B------:R-:W-:Y:S01]  /*5f00*/  IMAD.SHL.U32 R44, R55, 0x4, RZ ;  /* 0x00000004372c7824 */ /* 0x000fe200078e00ff */
[----:B------:R-:W-:Y:S01]  /*5f10*/  ULEA UR44, UR54, UR44, 0x18 ;  /* 0x0000002c362c7291 */ /* 0x000fe2000f8ec0ff */
[----:B------:R-:W-:Y:S01]  /*5f20*/  LOP3.LUT R2, R2, 0x600, RZ, 0xc0, !PT ;  /* 0x0000060002027812 */ /* 0x000fe200078ec0ff */
[----:B------:R-:W-:Y:S01]  /*5f30*/  IMAD.MOV.U32 R54, RZ, RZ, 0x10 ;  /* 0x00000010ff367424 */ /* 0x000fe200078e00ff */
[----:B------:R-:W-:Y:S01]  /*5f40*/  LOP3.LUT R4, R5, 0x8, R4, 0xf8, !PT ;  /* 0x0000000805047812 */ /* 0x000fe200078ef804 */
[----:B------:R-:W-:Y:S01]  /*5f50*/  IMAD.MOV.U32 R22, RZ, RZ, RZ ;  /* 0x000000ffff167224 */ /* 0x000fe200078e00ff */
[----:B------:R-:W3:Y:S01]  /*5f60*/  LDC.64 R40, c[0x0][0x8a8] ;  /* 0x00022a00ff287b82 */ /* 0x000ee20000000a00 */
[----:B------:R-:W-:-:S02]  /*5f70*/  LOP3.LUT R2, R2, 0x20, R3, 0xf8, !PT ;  /* 0x0000002002027812 */ /* 0x000fc400078ef803 */
[----:B------:R-:W-:Y:S02]  /*5f80*/  CS2R R52, SRZ ;  /* 0x0000000000347805 */ /* 0x000fe4000001ff00 */
[----:B------:R-:W-:Y:S01]  /*5f90*/  LOP3.LUT R23, R23, 0x600000, RZ, 0xc0, !PT ;  /* 0x0060000017177812 */ /* 0x000fe200078ec0ff */
[----:B------:R-:W-:Y:S01]  /*5fa0*/  IMAD.MOV.U32 R51, RZ, RZ, RZ ;  /* 0x000000ffff337224 */ /* 0x000fe200078e00ff */
[----:B------:R-:W-:Y:S01]  /*5fb0*/  LOP3.LUT R44, R4, 0x18, R44, 0x78, !PT ;  /* 0x00000018042c7812 */ /* 0x000fe200078e782c */
[----:B------:R-:W4:Y:S01]  /*5fc0*/  LDCU UR63, c[0x0][0x370] ;  /* 0x00006e00ff3f77ac */ /* 0x000f220008000800 */
[----:B------:R-:W-:Y:S01]  /*5fd0*/  LOP3.LUT R2, R2, 0x100, R3, 0xf8, !PT ;  /* 0x0000010002027812 */ /* 0x000fe200078ef803 */
[----:B------:R-:W4:Y:S01]  /*5fe0*/  LDS R0, [UR44+0x290] ;  /* 0x0002902cff007984 */ /* 0x000f220008000800 */
[----:B-1----:R-:W-:Y:S01]  /*5ff0*/  IMAD.U32 R57, RZ, RZ, UR4 ;  /* 0x00000004ff397e24 */ /* 0x002fe2000f8e00ff */
[----:B------:R-:W-:Y:S01]  /*6000*/  UIADD3 UR4, UPT, UPT, UR44, 0x400, URZ ;  /* 0x000004002c047890 */ /* 0x000fe2000fffe0ff */
[----:B------:R-:W-:Y:S01]  /*6010*/  LOP3.LUT R44, R2, R44, RZ, 0xfc, !PT ;  /* 0x0000002c022c7212 */ /* 0x000fe200078efcff */
[----:B------:R-:W-:Y:S01]  /*6020*/  IMAD.U32 R56, RZ, RZ, UR5 ;  /* 0x00000005ff387e24 */ /* 0x000fe2000f8e00ff */
[----:B------:R-:W-:Y:S01]  /*6030*/  LOP3.LUT R55, R55, 0x60, RZ, 0xc0, !PT ;  /* 0x0000006037377812 */ /* 0x000fe200078ec0ff */
[----:B------:R-:W1:Y:S01]  /*6040*/  LDCU UR41, c[0x0][0xb0c] ;  /* 0x00016180ff2977ac */ /* 0x000e620008000800 */
[----:B------:R-:W-:Y:S01]  /*6050*/  SEL R54, R54, 0xfffffff0, !P0 ;  /* 0xfffffff036367807 */ /* 0x000fe20004000000 */
[----:B------:R-:W-:Y:S01]  /*6060*/  IMAD.U32 R59, RZ, RZ, UR4 ;  /* 0x00000004ff3b7e24 */ /* 0x000fe2000f8e00ff */
[----:B------:R-:W1:Y:S01]  /*6070*/  LDCU UR39, c[0x0][0xb30] ;  /* 0x00016600ff2777ac */ /* 0x000e620008000800 */
[----:B------:R-:W1:Y:S01]  /*6080*/  LDCU.64 UR60, c[0x0][0x888] ;  /* 0x00011100ff3c77ac */ /* 0x000e620008000a00 */
[----:B------:R-:W1:Y:S01]  /*6090*/  LDCU.64 UR42, c[0x0][0xb28] ;  /* 0x00016500ff2a77ac */ /* 0x000e620008000a00 */
[----:B------:R-:W1:Y:S01]  /*60a0*/  LDCU.128 UR56, c[0x0][0xb10] ;  /* 0x00016200ff3877ac */ /* 0x000e620008000c00 */
[----:B------:R-:W1:Y:S01]  /*60b0*/  LDCU UR62, c[0x0][0x374] ;  /* 0x00006e80ff3e77ac */ /* 0x000e620008000800 */
[----:B------:R-:W-:Y:S01]  /*60c0*/  UMOV UR55, 0x1 ;  /* 0x0000000100377882 */ /* 0x000fe20000000000 */
[----:B------:R-:W-:Y:S01]  /*60d0*/  UMOV UR46, URZ ;  /* 0x000000ff002e7c82 */ /* 0x000fe20008000000 */
[----:B------:R-:W-:Y:S01]  /*60e0*/  UMOV UR53, URZ ;  /* 0x000000ff00357c82 */ /* 0x000fe20008000000 */
[----:B------:R-:W-:Y:S01]  /*60f0*/  UMOV UR52, URZ ;  /* 0x000000ff00347c82 */ /* 0x000fe20008000000 */
[----:B-1234-:R-:W-:-:S07]  /*6100*/  IMAD.IADD R23, R0, 0x1, R23 ;  /* 0x0000000100177824 */ /* 0x01efce00078e0217 */
.L_x_140:
[C---:B------:R-:W-:Y:S02]  /*6110*/  LEA R0, R51.reuse, UR44, 0x3 ;  /* 0x0000002c33007c11 */ /* 0x040fe4000f8e18ff */
[----:B------:R-:W-:Y:S02]  /*6120*/  SHF.L.U32 R2, R52, 0x1f, RZ ;  /* 0x0000001f34027819 */ /* 0x000fe400000006ff */
[----:B-1----:R-:W-:Y:S02]  /*6130*/  LEA R4, R51, UR44, 0x4 ;  /* 0x0000002c33047c11 */ /* 0x002fe4000f8e20ff */
[----:B------:R-:W1:Y:S02]  /*6140*/  SYNCS.PHASECHK.TRANS64.TRYWAIT P0, [R0+URZ+0x1e0], R2 ;  /* 0x0001e002000075a7 */ /* 0x000e6400080011ff */
[----:B-1----:R-:W-:Y:S05]  /*6150*/  @!P0 BRA `(.L_x_110) ;  /* 0x0000003400348947 */ /* 0x002fea0003800000 */
.L_x_226:
[----:B------:R-:W-:Y:S01]  /*6160*/  R2UR UR7, R58 ;  /* 0x000000003a0772ca */ /* 0x000fe200000e0000 */
[----:B------:R-:W2:Y:S01]  /*6170*/  LDS.128 R4, [R4+0x270] ;  /* 0x0002700004047984 */ /* 0x000ea20000000c00 */
[----:B-1----:R-:W-:Y:S01]  /*6180*/  VIADD R0, R0, 0x1f0 ;  /* 0x000001f000007836 */ /* 0x002fe20000000000 */
[----:B------:R-:W-:Y:S04]  /*6190*/  UISETP.GE.AND UP0, UPT, UR40, 0x1, UPT ;  /* 0x000000012800788c */ /* 0x000fe8000bf06270 */
[----:B------:R-:W-:Y:S01]  /*61a0*/  PRMT R0, RZ, 0x654, R0 ;  /* 0x00000654ff007816 */ /* 0x000fe20000000000 */
[----:B------:R-:W-:Y:S01]  /*61b0*/  @!PT LDS RZ, [RZ] ;  /* 0x00000000fffff984 */ /* 0x000fe20000000800 */
[----:B------:R-:W-:Y:S01]  /*61c0*/  @!PT LDS RZ, [RZ] ;  /* 0x00000000fffff984 */ /* 0x000fe20000000800 */
[----:B------:R-:W-:Y:S01]  /*61d0*/  @!PT LDS RZ, [RZ] ;  /* 0x00000000fffff984 */ /* 0x000fe20000000800 */
[----:B------:R-:W-:Y:S01]  /*61e0*/  @!PT LDS RZ, [RZ] ;  /* 0x00000000fffff984 */ /* 0x000fe20000000800 */
[----:B------:R1:W-:Y:S06]  /*61f0*/  MEMBAR.ALL.CTA ;  /* 0x0000000000007992 */ /* 0x0003ec0000008000 */
[----:B-1----:R-:W1:Y:S02]  /*6200*/  FENCE.VIEW.ASYNC.S ;  /* 0x00000000000073c6 */ /* 0x002e640000000000 */
[----:B-1----:R1:W-:Y:S01]  /*6210*/  SYNCS.ARRIVE.TRANS64.RED.A1T0 RZ, [R0+URZ], RZ ;  /* 0x000000ff00ff79a7 */ /* 0x0023e200081004ff */
[----:B--2---:R-:W-:Y:S11]  /*6220*/  LOP3.LUT P0, RZ, R6, 0x1, RZ, 0xc0, !PT ;  /* 0x0000000106ff7812 */ /* 0x004ff6000780c0ff */
[----:B------:R-:W-:Y:S02]  /*6230*/  @!UPT UIADD3 URZ, UPT, UPT, URZ, URZ, URZ ;  /* 0x000000fffffff290 */ /* 0x000fe4000fffe0ff */
[----:B------:R-:W-:Y:S01]  /*6240*/  VOTEU.ANY UP1, P0 ;  /* 0x0000000000ff7886 */ /* 0x000fe20000020100 */
[----:B------:R-:W-:Y:S01]  /*6250*/  PLOP3.LUT P0, PT, PT, PT, UP1, 0x80, 0x8 ;  /* 0x000000000008781c */ /* 0x000fe20003f0f018 */
[----:B------:R-:W-:Y:S06]  /*6260*/  UP2UR UR4, UPR, URZ, 0x2 ;  /* 0x00000002ff047883 */ /* 0x000fec0008000000 */
[----:B------:R-:W-:Y:S06]  /*6270*/  IMAD.U32 R60, RZ, RZ, UR4 ;  /* 0x00000004ff3c7e24 */ /* 0x000fec000f8e00ff */
[----:B------:R-:W-:Y:S02]  /*6280*/  @P0 SHF.R.U32.HI R2, RZ, 0x10, R5 ;  /* 0x00000010ff020819 */ /* 0x000fe40000011605 */
[----:B------:R-:W-:Y:S02]  /*6290*/  @P0 MOV R3, R4 ;  /* 0x0000000400030202 */ /* 0x000fe40000000f00 */
[----:B------:R-:W-:Y:S02]  /*62a0*/  @P0 R2UR UR4, R2 ;  /* 0x00000000020402ca */ /* 0x000fe400000e0000 */
[----:B------:R-:W-:Y:S02]  /*62b0*/  @P0 LOP3.LUT R4, R5, 0xffff, RZ, 0xc0, !PT ;  /* 0x0000ffff05040812 */ /* 0x000fe400078ec0ff */
[----:B------:R-:W-:Y:S02]  /*62c0*/  @P0 R2UR UR6, R3 ;  /* 0x00000000030602ca */ /* 0x000fe400000e0000 */
[----:B------:R-:W-:Y:S07]  /*62d0*/  @P0 R2UR UR5, R4 ;  /* 0x00000000040502ca */ /* 0x000fee00000e0000 */
[----:B------:R-:W-:Y:S02]  /*62e0*/  @UP1 UMOV UR7, UR4 ;  /* 0x0000000400071c82 */ /* 0x000fe40008000000 */
[----:B------:R-:W-:Y:S02]  /*62f0*/  IMAD.U32 R58, RZ, RZ, UR7 ;  /* 0x00000007ff3a7e24 */ /* 0x000fe4000f8e00ff */
[----:B------:R-:W-:Y:S02]  /*6300*/  @UP1 UMOV UR38, UR6 ;  /* 0x0000000600261c82 */ /* 0x000fe40008000000 */
[----:B------:R-:W-:Y:S01]  /*6310*/  @UP1 UMOV UR37, UR5 ;  /* 0x0000000500251c82 */ /* 0x000fe20008000000 */
[----:B-1----:R-:W-:Y:S05]  /*6320*/  BRA.U !UP0, `(.L_x_111) ;  /* 0x0000000108cc7547 */ /* 0x002fea000b800000 */
[----:B------:R-:W1:Y:S01]  /*6330*/  LDCU UR12, c[0x0][0xb20] ;  /* 0x00016400ff0c77ac */ /* 0x000e620008000800 */
[----:B------:R-:W-:Y:S02]  /*6340*/  UIMAD.WIDE.U32 UR4, UR62, UR59, URZ ;  /* 0x0000003b3e0472a5 */ /* 0x000fe4000f8e00ff */
[----:B------:R-:W-:Y:S02]  /*6350*/  UIMAD.WIDE.U32 UR6, UR63, UR56, URZ ;  /* 0x000000383f0672a5 */ /* 0x000fe4000f8e00ff */
[----:B------:R-:W-:Y:S02]  /*6360*/  UISETP.NE.AND UP0, UPT, UR58, 0x1, UPT ;  /* 0x000000013a00788c */ /* 0x000fe4000bf05270 */
[----:B------:R-:W-:Y:S02]  /*6370*/  UIMAD.WIDE.U32 UR8, UR37, UR59, URZ ;  /* 0x0000003b250872a5 */ /* 0x000fe4000f8e00ff */
[----:B------:R-:W-:Y:S02]  /*6380*/  UIMAD.WIDE.U32 UR10, UR38, UR56, URZ ;  /* 0x00000038260a72a5 */ /* 0x000fe4000f8e00ff */
[----:B------:R-:W-:Y:S02]  /*6390*/  UISETP.NE.AND UP1, UPT, UR41, 0x1, UPT ;  /* 0x000000012900788c */ /* 0x000fe4000bf25270 */
[----:B------:R-:W-:Y:S01]  /*63a0*/  UISETP.NE.AND UP2, UPT, UR40, 0x1, UPT ;  /* 0x000000012800788c */ /* 0x000fe2000bf45270 */
[----:B------:R-:W-:Y:S02]  /*63b0*/  UMOV UR4, UR5 ;  /* 0x0000000500047c82 */ /* 0x000fe40008000000 */
[----:B-1----:R-:W-:Y:S03]  /*63c0*/  USHF.R.U32.HI UR5, URZ, UR12, UR4 ;  /* 0x0000000cff057299 */ /* 0x002fe60008011604 */
[----:B------:R-:W-:Y:S02]  /*63d0*/  UMOV UR4, UR7 ;  /* 0x0000000700047c82 */ /* 0x000fe40008000000 */
[----:B------:R-:W-:Y:S02]  /*63e0*/  USHF.R.U32.HI UR7, URZ, UR57, UR4 ;  /* 0x00000039ff077299 */ /* 0x000fe40008011604 */
[----:B------:R-:W-:Y:S02]  /*63f0*/  USEL UR4, UR62, UR5, !UP0 ;  /* 0x000000053e047287 */ /* 0x000fe4000c000000 */
[----:B------:R-:W-:Y:S01]  /*6400*/  USEL UR7, UR63, UR7, !UP1 ;  /* 0x000000073f077287 */ /* 0x000fe2000c800000 */
[----:B------:R-:W-:Y:S01]  /*6410*/  UMOV UR5, UR9 ;  /* 0x0000000900057c82 */ /* 0x000fe20008000000 */
[----:B------:R-:W-:Y:S02]  /*6420*/  UIMAD.WIDE.U32 UR8, UR4, UR42, URZ ;  /* 0x0000002a040872a5 */ /* 0x000fe4000f8e00ff */
[----:B------:R-:W-:Y:S03]  /*6430*/  USHF.R.U32.HI UR6, URZ, UR12, UR5 ;  /* 0x0000000cff067299 */ /* 0x000fe60008011605 */
[----:B------:R-:W-:Y:S01]  /*6440*/  UMOV UR5, UR11 ;  /* 0x0000000b00057c82 */ /* 0x000fe20008000000 */
[----:B------:R-:W-:Y:S02]  /*6450*/  UIMAD.WIDE.U32 UR10, UR7, UR42, URZ ;  /* 0x0000002a070a72a5 */ /* 0x000fe4000f8e00ff */
[----:B------:R-:W-:Y:S02]  /*6460*/  USHF.R.U32.HI UR12, URZ, UR57, UR5 ;  /* 0x00000039ff0c7299 */ /* 0x000fe40008011605 */
[----:B------:R-:W-:Y:S01]  /*6470*/  USEL UR6, UR37, UR6, !UP0 ;  /* 0x0000000625067287 */ /* 0x000fe2000c000000 */
[----:B------:R-:W-:Y:S02]  /*6480*/  UMOV UR5, UR9 ;  /* 0x0000000900057c82 */ /* 0x000fe40008000000 */
[----:B------:R-:W-:Y:S01]  /*6490*/  UMOV UR10, UR11 ;  /* 0x0000000b000a7c82 */ /* 0x000fe20008000000 */
[----:B------:R-:W-:Y:S02]  /*64a0*/  @UP2 USHF.R.U32.HI UR4, URZ, UR43, UR5 ;  /* 0x0000002bff042299 */ /* 0x000fe40008011605 */
[----:B------:R-:W-:Y:S02]  /*64b0*/  @UP2 USHF.R.U32.HI UR7, URZ, UR43, UR10 ;  /* 0x0000002bff072299 */ /* 0x000fe4000801160a */
[----:B------:R-:W-:Y:S02]  /*64c0*/  UIMAD UR4, UR40, UR4, URZ ;  /* 0x00000004280472a4 */ /* 0x000fe4000f8e02ff */
[----:B------:R-:W-:Y:S02]  /*64d0*/  UIMAD.WIDE.U32 UR10, UR6, UR42, URZ ;  /* 0x0000002a060a72a5 */ /* 0x000fe4000f8e00ff */
[----:B------:R-:W-:Y:S02]  /*64e0*/  USEL UR5, UR38, UR12, !UP1 ;  /* 0x0000000c26057287 */ /* 0x000fe4000c800000 */
[----:B------:R-:W-:Y:S02]  /*64f0*/  UIMAD UR8, UR40, UR7, URZ ;  /* 0x00000007280872a4 */ /* 0x000fe4000f8e02ff */
[----:B------:R-:W-:Y:S03]  /*6500*/  UISETP.GE.AND UP0, UPT, UR6, UR4, UPT ;  /* 0x000000040600728c */ /* 0x000fe6000bf06270 */
[----:B------:R-:W-:Y:S01]  /*6510*/  UMOV UR4, UR11 ;  /* 0x0000000b00047c82 */ /* 0x000fe20008000000 */
[----:B------:R-:W-:Y:S02]  /*6520*/  UISETP.GE.OR UP0, UPT, UR5, UR8, UP0 ;  /* 0x000000080500728c */ /* 0x000fe40008706670 */
[----:B------:R-:W-:Y:S02]  /*6530*/  USHF.R.U32.HI UR4, URZ, UR43, UR4 ;  /* 0x0000002bff047299 */ /* 0x000fe40008011604 */
[----:B------:R-:W-:Y:S02]  /*6540*/  UIMAD.WIDE.U32 UR8, UR5, UR42, URZ ;  /* 0x0000002a050872a5 */ /* 0x000fe4000f8e00ff */
[----:B------:R-:W-:Y:S02]  /*6550*/  USEL UR11, UR6, UR4, !UP2 ;  /* 0x00000004060b7287 */ /* 0x000fe4000d000000 */
[----:B------:R-:W-:Y:S02]  /*6560*/  UIADD3 UR8, UPT, UPT, -UR5, URZ, URZ ;  /* 0x000000ff05087290 */ /* 0x000fe4000fffe1ff */
[----:B------:R-:W-:Y:S01]  /*6570*/  UIADD3 UR10, UPT, UPT, -UR11, URZ, URZ ;  /* 0x000000ff0b0a7290 */ /* 0x000fe2000fffe1ff */
[----:B------:R-:W-:Y:S01]  /*6580*/  @!UP0 UMOV UR4, UR9 ;  /* 0x0000000900048c82 */ /* 0x000fe20008000000 */
[----:B------:R-:W-:Y:S02]  /*6590*/  UIADD3 UR9, UPT, UPT, -UR6, URZ, URZ ;  /* 0x000000ff06097290 */ /* 0x000fe4000fffe1ff */
[----:B------:R-:W-:Y:S02]  /*65a0*/  @!UP0 USHF.R.U32.HI UR4, URZ, UR43, UR4 ;  /* 0x0000002bff048299 */ /* 0x000fe40008011604 */
[----:B------:R-:W-:Y:S02]  /*65b0*/  UIMAD UR10, UR40, UR10, UR6 ;  /* 0x0000000a280a72a4 */ /* 0x000fe4000f8e0206 */
[----:B------:R-:W-:Y:S04]  /*65c0*/  @!UP0 USEL UR4, UR5, UR4, !UP2 ;  /* 0x0000000405048287 */ /* 0x000fe8000d000000 */
[----:B------:R-:W-:Y:S02]  /*65d0*/  @!UP0 UIMAD UR10, UR7, UR10, UR4 ;  /* 0x0000000a070a82a4 */ /* 0x000fe4000f8e0204 */
[----:B------:R-:W-:Y:S02]  /*65e0*/  @!UP0 UIADD3 UR11, UPT, UPT, UR11, -UR4, URZ ;  /* 0x800000040b0b8290 */ /* 0x000fe4000fffe0ff */
[----:B------:R-:W-:Y:S02]  /*65f0*/  UIMAD UR7, UR41, UR8, UR38 ;  /* 0x00000008290772a4 */ /* 0x000fe4000f8e0226 */
[----:B------:R-:W-:Y:S02]  /*6600*/  @!UP0 UIMAD UR6, UR11, UR40, UR5 ;  /* 0x000000280b0682a4 */ /* 0x000fe4000f8e0205 */
[----:B------:R-:W-:Y:S01]  /*6610*/  UIMAD UR4, UR58, UR9, UR37 ;  /* 0x000000093a0472a4 */ /* 0x000fe2000f8e0225 */
[----:B------:R-:W-:Y:S02]  /*6620*/  @!UP0 UMOV UR5, UR10 ;  /* 0x0000000a00058c82 */ /* 0x000fe40008000000 */
[----:B------:R-:W-:Y:S02]  /*6630*/  UIMAD UR38, UR5, UR41, UR7 ;  /* 0x00000029052672a4 */ /* 0x000fe4000f8e0207 */
[----:B------:R-:W-:Y:S11]  /*6640*/  UIMAD UR37, UR6, UR58, UR4 ;  /* 0x0000003a062572a4 */ /* 0x000ff6000f8e0204 */
[----:B------:R-:W-:Y:S01]  /*6650*/  @!UPT UIADD3 URZ, UPT, UPT, URZ, URZ, URZ ;  /* 0x000000fffffff290 */ /* 0x000fe2000fffe0ff */
.L_x_111:
[----:B------:R-:W-:Y:S01]  /*6660*/  UISETP.NE.AND UP0, UPT, UR39, 0x1, UPT ;  /* 0x000000012700788c */ /* 0x000fe2000bf05270 */
[----:B------:R-:W-:Y:S01]  /*6670*/  R2UR UR11, R59 ;  /* 0x000000003b0b72ca */ /* 0x000fe200000e0000 */
[----:B------:R-:W-:Y:S01]  /*6680*/  USHF.L.U32 UR50, UR29, 0x6, URZ ;  /* 0x000000061d327899 */ /* 0x000fe200080006ff */
[----:B------:R-:W-:Y:S01]  /*6690*/  IADD3 R51, PT, PT, R51, 0x1, RZ ;  /* 0x0000000133337810 */ /* 0x000fe20007ffe0ff */
[----:B------:R-:W-:Y:S07]  /*66a0*/  USHF.L.U32 UR49, UR32, 0x6, URZ ;  /* 0x0000000620317899 */ /* 0x000fee00080006ff */
[----:B------:R-:W1:Y:S01]  /*66b0*/  @!UP0 LDCU.128 UR12, c[0x0][0xb10] ;  /* 0x00016200ff0c87ac */ /* 0x000e620008000c00 */
[----:B------:R-:W2:Y:S01]  /*66c0*/  @!UP0 LDCU UR5, c[0x0][0xb0c] ;  /* 0x00016180ff0587ac */ /* 0x000ea20008000800 */
[----:B------:R-:W3:Y:S01]  /*66d0*/  @!UP0 LDCU UR10, c[0x0][0xb20] ;  /* 0x00016400ff0a87ac */ /* 0x000ee20008000800 */
[----:B-1----:R-:W-:Y:S02]  /*66e0*/  UIMAD.WIDE.U32 UR8, UR38, UR12, URZ ;  /* 0x0000000c260872a5 */ /* 0x002fe4000f8e00ff */
[----:B------:R-:W-:Y:S02]  /*66f0*/  UIMAD.WIDE.U32 UR6, UR37, UR15, URZ ;  /* 0x0000000f250672a5 */ /* 0x000fe4000f8e00ff */
[----:B------:R-:W-:Y:S03]  /*6700*/  @!UP0 UISETP.NE.AND UP1, UPT, UR14, 0x1, UPT ;  /* 0x000000010e00888c */ /* 0x000fe6000bf25270 */
[----:B------:R-:W-:Y:S01]  /*6710*/  @!UP0 UMOV UR4, UR9 ;  /* 0x0000000900048c82 */ /* 0x000fe20008000000 */
[----:B--2---:R-:W-:Y:S02]  /*6720*/  @!UP0 UISETP.NE.AND UP2, UPT, UR5, 0x1, UPT ;  /* 0x000000010500888c */ /* 0x004fe4000bf45270 */
[----:B------:R-:W-:Y:S01]  /*6730*/  @!UP0 USHF.R.U32.HI UR4, URZ, UR13, UR4 ;  /* 0x0000000dff048299 */ /* 0x000fe20008011604 */
[----:B------:R-:W-:Y:S02]  /*6740*/  @!UP0 UMOV UR6, UR7 ;  /* 0x0000000700068c82 */ /* 0x000fe40008000000 */
[----:B---3--:R-:W-:Y:S02]  /*6750*/  @!UP0 USHF.R.U32.HI UR6, URZ, UR10, UR6 ;  /* 0x0000000aff068299 */ /* 0x008fe40008011606 */
[----:B------:R-:W-:Y:S02]  /*6760*/  @!UP0 USEL UR7, UR38, UR4, !UP2 ;  /* 0x0000000426078287 */ /* 0x000fe4000d000000 */
[----:B------:R-:W-:Y:S04]  /*6770*/  @!UP0 USEL UR6, UR37, UR6, !UP1 ;  /* 0x0000000625068287 */ /* 0x000fe8000c800000 */
[----:B------:R-:W-:Y:S02]  /*6780*/  @!UP0 UIADD3 UR4, UPT, UPT, -UR7, UR6, URZ ;  /* 0x0000000607048290 */ /* 0x000fe4000fffe1ff */
[----:B------:R-:W-:Y:S02]  /*6790*/  @!UP0 UIADD3 UR6, UPT, UPT, UR7, -UR6, URZ ;  /* 0x8000000607068290 */ /* 0x000fe4000fffe0ff */
[----:B------:R-:W-:Y:S02]  /*67a0*/  @!UP0 UIMAD UR38, UR4, UR5, UR38 ;  /* 0x00000005042682a4 */ /* 0x000fe4000f8e0226 */
[----:B------:R-:W-:Y:S02]  /*67b0*/  @!UP0 UIMAD UR37, UR6, UR14, UR37 ;  /* 0x0000000e062582a4 */ /* 0x000fe4000f8e0225 */
[----:B------:R-:W-:Y:S09]  /*67c0*/  ULOP3.LUT UP0, URZ, UR11, 0x1b0, URZ, 0xc0, !UPT ;  /* 0x000001b00bff7892 */ /* 0x000ff2000f80c0ff */
[----:B------:R-:W-:Y:S05]  /*67d0*/  BRA.U !UP0, `(.L_x_112) ;  /* 0x00000001087c7547 */ /* 0x000fea000b800000 */
[----:B------:R-:W1:Y:S01]  /*67e0*/  LDCU.64 UR8, c[0x4][0x80] ;  /* 0x01001000ff0877ac */ /* 0x000e620008000a00 */
[----:B------:R-:W-:Y:S01]  /*67f0*/  MOV R2, 0x0 ;  /* 0x0000000000027802 */ /* 0x000fe20000000f00 */
[----:B------:R-:W-:Y:S02]  /*6800*/  HFMA2 R12, -RZ, RZ, 0, 5.9604644775390625e-08 ;  /* 0x00000001ff0c7431 */ /* 0x000fe400000001ff */
[----:B------:R-:W-:Y:S01]  /*6810*/  IMAD.MOV.U32 R8, RZ, RZ, 0x70 ;  /* 0x00000070ff087424 */ /* 0x000fe200078e00ff */
[----:B------:R2:W3:Y:S01]  /*6820*/  LDC.64 R14, c[0x4][R2] ;  /* 0x01000000020e7b82 */ /* 0x0004e20000000a00 */
[----:B------:R-:W4:Y:S01]  /*6830*/  LDCU.64 UR6, c[0x4][0x88] ;  /* 0x01001100ff0677ac */ /* 0x000f220008000a00 */
[----:B------:R-:W-:Y:S01]  /*6840*/  IMAD.MOV.U32 R13, RZ, RZ, RZ ;  /* 0x000000ffff0d7224 */ /* 0x000fe200078e00ff */
[----:B------:R-:W2:Y:S01]  /*6850*/  LDCU.64 UR4, c[0x4][0x8] ;  /* 0x01000100ff0477ac */ /* 0x000ea20008000a00 */
[----:B-1----:R-:W-:Y:S01]  /*6860*/  MOV R5, UR9 ;  /* 0x0000000900057c02 */ /* 0x002fe20008000f00 */
[----:B------:R-:W-:Y:S01]  /*6870*/  IMAD.U32 R4, RZ, RZ, UR8 ;  /* 0x00000008ff047e24 */ /* 0x000fe2000f8e00ff */
[----:B----4-:R-:W-:Y:S01]  /*6880*/  MOV R7, UR7 ;  /* 0x0000000700077c02 */ /* 0x010fe20008000f00 */
[----:B------:R-:W-:Y:S01]  /*6890*/  IMAD.U32 R6, RZ, RZ, UR6 ;  /* 0x00000006ff067e24 */ /* 0x000fe2000f8e00ff */
[----:B--2---:R-:W-:Y:S01]  /*68a0*/  MOV R11, UR5 ;  /* 0x00000005000b7c02 */ /* 0x004fe20008000f00 */
[----:B------:R-:W-:Y:S02]  /*68b0*/  IMAD.U32 R10, RZ, RZ, UR4 ;  /* 0x00000004ff0a7e24 */ /* 0x000fe4000f8e00ff */
[----:B------:R-:W-:Y:S07]  /*68c0*/  LEPC R20, `(.L_x_113) ;  /* 0x000000001014794e */ /* 0x000fee0000000000 */
[----:B---3-5:R-:W-:Y:S05]  /*68d0*/  CALL.ABS.NOINC R14 ;  /* 0x000000000e007343 */ /* 0x028fea0003c00000 */
.L_x_113:
[----:B------:R-:W1:Y:S01]  /*68e0*/  LDCU.64 UR8, c[0x4][0x80] ;  /* 0x01001000ff0877ac */ /* 0x000e620008000a00 */
[----:B------:R-:W2:Y:S01]  /*68f0*/  LDC.64 R2, c[0x4][R2] ;  /* 0x0100000002027b82 */ /* 0x000ea20000000a00 */
[----:B------:R-:W-:Y:S02]  /*6900*/  HFMA2 R12, -RZ, RZ, 0, 5.9604644775390625e-08 ;  /* 0x00000001ff0c7431 */ /* 0x000fe400000001ff */
[----:B------:R-:W-:Y:S02]  /*6910*/  IMAD.MOV.U32 R8, RZ, RZ, 0x70 ;  /* 0x00000070ff087424 */ /* 0x000fe400078e00ff */
[----:B------:R-:W-:Y:S01]  /*6920*/  IMAD.MOV.U32 R13, RZ, RZ, RZ ;  /* 0x000000ffff0d7224 */ /* 0x000fe200078e00ff */
[----:B------:R-:W3:Y:S01]  /*6930*/  LDCU.64 UR6, c[0x4][0x88] ;  /* 0x01001100ff0677ac */ /* 0x000ee20008000a00 */
[----:B------:R-:W4:Y:S01]  /*6940*/  LDCU.64 UR4, c[0x4][0x8] ;  /* 0x01000100ff0477ac */ /* 0x000f220008000a00 */
[----:B-1----:R-:W-:Y:S02]  /*6950*/  MOV R4, UR8 ;  /* 0x0000000800047c02 */ /* 0x002fe40008000f00 */
[----:B------:R-:W-:Y:S02]  /*6960*/  MOV R5, UR9 ;  /* 0x0000000900057c02 */ /* 0x000fe40008000f00 */
[----:B---3--:R-:W-:Y:S01]  /*6970*/  MOV R7, UR7 ;  /* 0x0000000700077c02 */ /* 0x008fe20008000f00 */
[----:B------:R-:W-:Y:S01]  /*6980*/  IMAD.U32 R6, RZ, RZ, UR6 ;  /* 0x00000006ff067e24 */ /* 0x000fe2000f8e00ff */
[----:B----4-:R-:W-:Y:S01]  /*6990*/  MOV R11, UR5 ;  /* 0x00000005000b7c02 */ /* 0x010fe20008000f00 */
[----:B------:R-:W-:Y:S02]  /*69a0*/  IMAD.U32 R10, RZ, RZ, UR4 ;  /* 0x00000004ff0a7e24 */ /* 0x000fe4000f8e00ff */
[----:B------:R-:W-:Y:S07]  /*69b0*/  LEPC R20, `(.L_x_112) ;  /* 0x000000001014794e */ /* 0x000fee0000000000 */
[----:B--2---:R-:W-:Y:S05]  /*69c0*/  CALL.ABS.NOINC R2 ;  /* 0x0000000002007343 */ /* 0x004fea0003c00000 */
.L_x_112:
[----:B------:R-:W-:Y:S02]  /*69d0*/  R2UR UR6, R49 ;  /* 0x00000000310672ca */ /* 0x000fe400000e0000 */
[----:B------:R-:W-:Y:S02]  /*69e0*/  R2UR UR5, R57 ;  /* 0x00000000390572ca */ /* 0x000fe400000e0000 */
[----:B------:R-:W-:Y:S02]  /*69f0*/  R2UR UR4, R56 ;  /* 0x00000000380472ca */ /* 0x000fe400000e0000 */
[----:B------:R-:W-:Y:S02]  /*6a00*/  ISETP.NE.U32.AND P4, PT, R42, RZ, PT ;  /* 0x000000ff2a00720c */ /* 0x000fe40003f85070 */
[----:B------:R-:W-:Y:S02]  /*6a10*/  ISETP.NE.U32.AND P2, PT, RZ, UR60, PT ;  /* 0x0000003cff007c0c */ /* 0x000fe4000bf45070 */
[----:B------:R-:W-:Y:S02]  /*6a20*/  ISETP.NE.AND.EX P4, PT, R43, RZ, PT, P4 ;  /* 0x000000ff2b00720c */ /* 0x000fe40003f85340 */
[----:B------:R-:W-:Y:S01]  /*6a30*/  ISETP.NE.AND.EX P2, PT, RZ, UR61, PT, P2 ;  /* 0x0000003dff007c0c */ /* 0x000fe2000bf45320 */
[----:B------:R-:W-:Y:S02]  /*6a40*/  UISETP.NE.AND UP2, UPT, UR6, URZ, UPT ;  /* 0x000000ff0600728c */ /* 0x000fe4000bf45270 */
[----:B------:R-:W-:Y:S04]  /*6a50*/  UISETP.NE.U32.AND UP0, UPT, UR5, URZ, UPT ;  /* 0x000000ff0500728c */ /* 0x000fe8000bf05070 */
[----:B------:R-:W-:Y:S01]  /*6a60*/  UISETP.NE.AND.EX UP1, UPT, UR4, URZ, UPT, UP0 ;  /* 0x000000ff0400728c */ /* 0x000fe2000bf25300 */
[----:B------:R-:W-:Y:S01]  /*6a70*/  PLOP3.LUT P1, PT, PT, PT, UP2, 0x80, 0x8 ;  /* 0x000000000008781c */ /* 0x000fe20003f2f028 */
[----:B------:R-:W-:Y:S03]  /*6a80*/  UPLOP3.LUT UP0, UPT, UPT, UPT, UPT, 0x40, 0x4 ;  /* 0x000000000004789c */ /* 0x000fe60003f0e870 */
[----:B------:R-:W-:Y:S06]  /*6a90*/  @UP2 UPLOP3.LUT UP0, UPT, UPT, UPT, UP1, 0x80, 0x8 ;  /* 0x000000000008289c */ /* 0x000fec0003f0f010 */
[----:B------:R-:W-:Y:S01]  /*6aa0*/  PLOP3.LUT P0, PT, PT, PT, UP0, 0x80, 0x8 ;  /* 0x000000000008781c */ /* 0x000fe20003f0f008 */
[----:B------:R-:W-:Y:S01]  /*6ab0*/  @!UPT UIADD3 URZ, UPT, UPT, URZ, URZ, URZ ;  /* 0x000000fffffff290 */ /* 0x000fe2000fffe0ff */
[----:B------:R-:W-:Y:S11]  /*6ac0*/  BRA.U !UP1, `(.L_x_114) ;  /* 0x0000000109407547 */ /* 0x000ff6000b800000 */
[----:B------:R-:W-:Y:S01]  /*6ad0*/  UISETP.NE.U32.AND UP0, UPT, UR60, URZ, UPT ;  /* 0x000000ff3c00728c */ /* 0x000fe2000bf05070 */
[----:B------:R-:W-:Y:S01]  /*6ae0*/  R2UR UR6, R57 ;  /* 0x00000000390672ca */ /* 0x000fe200000e0000 */
[----:B------:R-:W1:Y:S01]  /*6af0*/  LDCU.64 UR8, c[0x0][0x358] ;  /* 0x00006b00ff0877ac */ /* 0x000e620008000a00 */
[----:B------:R-:W-:Y:S02]  /*6b00*/  HFMA2 R45, -RZ, RZ, 0, 5.9604644775390625e-08 ;  /* 0x00000001ff2d7431 */ /* 0x000fe400000001ff */
[----:B------:R-:W-:Y:S01]  /*6b10*/  IMAD.MOV.U32 R0, RZ, RZ, 0x1 ;  /* 0x00000001ff007424 */ /* 0x000fe200078e00ff */
[----:B------:R-:W-:Y:S06]  /*6b20*/  UISETP.NE.AND.EX UP0, UPT, UR61, URZ, UPT, UP0 ;  /* 0x000000ff3d00728c */ /* 0x000fec000bf05300 */
[----:B------:R-:W-:Y:S05]  /*6b30*/  PLOP3.LUT P3, PT, PT, PT, UP0, 0x80, 0x8 ;  /* 0x000000000008781c */ /* 0x000fea0003f6f008 */
[----:B------:R-:W2:Y:S01]  /*6b40*/  @UP0 LDCU.64 UR4, c[0x0][0x888] ;  /* 0x00011100ff0407ac */ /* 0x000ea20008000a00 */
[----:B------:R-:W-:Y:S07]  /*6b50*/  @UP0 UIMAD UR6, UR36, UR6, URZ ;  /* 0x00000006240602a4 */ /* 0x000fee000f8e02ff */
[----:B------:R-:W-:Y:S01]  /*6b60*/  @!P3 PRMT R45, R0, 0x7610, R45 ;  /* 0x00007610002db816 */ /* 0x000fe2000000002d */
[----:B--2---:R-:W-:Y:S06]  /*6b70*/  @UP0 UIMAD.WIDE UR4, UR6, 0x4, UR4 ;  /* 0x00000004060408a5 */ /* 0x004fec000f8e0204 */
[----:B-----5:R-:W-:Y:S02]  /*6b80*/  IMAD.U32 R26, RZ, RZ, UR4 ;  /* 0x00000004ff1a7e24 */ /* 0x020fe4000f8e00ff */
[----:B------:R-:W-:Y:S03]  /*6b90*/  IMAD.U32 R27, RZ, RZ, UR5 ;  /* 0x00000005ff1b7e24 */ /* 0x000fe6000f8e00ff */
[----:B------:R-:W2:Y:S02]  /*6ba0*/  @!UP0 LDCU UR4, c[0x0][0x880] ;  /* 0x00011000ff0487ac */ /* 0x000ea40008000800 */
[----:B-1----:R1:W5:Y:S02]  /*6bb0*/  @P3 LDG.E R26, desc[UR8][R26.64] ;  /* 0x000000081a1a3981 */ /* 0x002364000c1e1900 */
[----:B-12---:R-:W-:Y:S02]  /*6bc0*/  @!P3 MOV R26, UR4 ;  /* 0x00000004001abc02 */ /* 0x006fe40008000f00 */
.L_x_114:
[----:B------:R-:W-:Y:S05]  /*6bd0*/  @!P4 BRA `(.L_x_115) ;  /* 0x000000000024c947 */ /* 0x000fea0003800000 */
[----:B------:R-:W-:Y:S01]  /*6be0*/  ISETP.NE.U32.AND P3, PT, R40, RZ, PT ;  /* 0x000000ff2800720c */ /* 0x000fe20003f65070 */
[----:B------:R-:W1:Y:S03]  /*6bf0*/  LDCU.64 UR4, c[0x0][0x358] ;  /* 0x00006b00ff0477ac */ /* 0x000e660008000a00 */
[----:B------:R-:W-:Y:S11]  /*6c00*/  ISETP.NE.AND.EX P3, PT, R41, RZ, PT, P3 ;  /* 0x000000ff2900720c */ /* 0x000ff60003f65330 */
[----:B------:R-:W-:Y:S02]  /*6c10*/  @!UPT UIADD3 URZ, UPT, UPT, URZ, URZ, URZ ;  /* 0x000000fffffff290 */ /* 0x000fe4000fffe0ff */
[----:B------:R-:W2:Y:S01]  /*6c20*/  @P3 LDC.64 R2, c[0x0][0x8a8] ;  /* 0x00022a00ff023b82 */ /* 0x000ea20000000a00 */
[----:B------:R-:W-:Y:S04]  /*6c30*/  @P3 IMAD R0, R42, UR36, RZ ;  /* 0x000000242a003c24 */ /* 0x000fe8000f8e02ff */
[----:B--2---:R-:W-:Y:S05]  /*6c40*/  @P3 IMAD.WIDE R2, R0, 0x4, R2 ;  /* 0x0000000400023825 */ /* 0x004fea00078e0202 */
[----:B-1---5:R1:W5:Y:S02]  /*6c50*/  @P3 LDG.E R24, desc[UR4][R2.64] ;  /* 0x0000000402183981 */ /* 0x022364000c1e1900 */
[----:B-1----:R-:W2:Y:S02]  /*6c60*/  @!P3 LDC R24, c[0x0][0x8a0] ;  /* 0x00022800ff18bb82 */ /* 0x002ea40000000800 */
.L_x_115:
[----:B-----5:R-:W-:Y:S01]  /*6c70*/  FSETP.NEU.AND P3, PT, R26, RZ, PT ;  /* 0x000000ff1a00720b */ /* 0x020fe20003f6d000 */
[----:B------:R-:W-:Y:S01]  /*6c80*/  IMAD.U32 R2, RZ, RZ, UR46 ;  /* 0x0000002eff027e24 */ /* 0x000fe2000f8e00ff */
[----:B------:R-:W-:Y:S01]  /*6c90*/  SEL R5, RZ, 0xffffffff, P2 ;  /* 0xffffffffff057807 */ /* 0x000fe20001000000 */
[----:B------:R-:W-:Y:S01]  /*6ca0*/  ULOP3.LUT UR4, UR55, 0x1, URZ, 0x3c, !UPT ;  /* 0x0000000137047892 */ /* 0x000fe2000f8e3cff */
[----:B------:R-:W-:Y:S01]  /*6cb0*/  @P1 LOP3.LUT P2, RZ, R45, 0xff, RZ, 0xc0, !PT ;  /* 0x000000ff2dff1812 */ /* 0x000fe2000784c0ff */
[----:B------:R-:W-:Y:S01]  /*6cc0*/  BSSY B1, `(.L_x_116) ;  /* 0x000003d000017945 */ /* 0x000fe20003800000 */
[----:B------:R-:W-:Y:S01]  /*6cd0*/  @P1 SEL R0, RZ, 0xffffffff, P3 ;  /* 0xffffffffff001807 */ /* 0x000fe20001800000 */
[----:B------:R-:W-:Y:S01]  /*6ce0*/  IMAD.MOV.U32 R65, RZ, RZ, 0x1 ;  /* 0x00000001ff417424 */ /* 0x000fe200078e00ff */
[----:B------:R-:W-:Y:S01]  /*6cf0*/  LEA R2, R2, UR44, 0x3 ;  /* 0x0000002c02027c11 */ /* 0x000fe2000f8e18ff */
[----:B------:R-:W-:Y:S01]  /*6d00*/  IMAD.U32 R63, RZ, RZ, UR4 ;  /* 0x00000004ff3f7e24 */ /* 0x000fe2000f8e00ff */
[----:B------:R-:W-:Y:S01]  /*6d10*/  @P0 SEL R0, R5, R0, !P2 ;  /* 0x0000000005000207 */ /* 0x000fe20005000000 */
[----:B------:R-:W-:Y:S01]  /*6d20*/  IMAD.U32 R64, RZ, RZ, UR46 ;  /* 0x0000002eff407e24 */ /* 0x000fe2000f8e00ff */
[----:B------:R-:W-:Y:S02]  /*6d30*/  LEA R27, R22, UR44, 0x3 ;  /* 0x0000002c161b7c11 */ /* 0x000fe4000f8e18ff */
[----:B------:R-:W-:Y:S02]  /*6d40*/  CS2R R38, SRZ ;  /* 0x0000000000267805 */ /* 0x000fe4000001ff00 */
[----:B------:R-:W-:Y:S02]  /*6d50*/  @P1 LOP3.LUT R0, R0, 0x1, RZ, 0xc0, !PT ;  /* 0x0000000100001812 */ /* 0x000fe400078ec0ff */
[----:B------:R-:W-:Y:S02]  /*6d60*/  CS2R R36, SRZ ;  /* 0x0000000000247805 */ /* 0x000fe4000001ff00 */
[----:B------:R-:W-:Y:S02]  /*6d70*/  SHF.L.U32 R3, R53, 0x1f, RZ ;  /* 0x0000001f35037819 */ /* 0x000fe400000006ff */
[----:B------:R-:W-:Y:S02]  /*6d80*/  CS2R R30, SRZ ;  /* 0x00000000001e7805 */ /* 0x000fe4000001ff00 */
[----:B------:R-:W-:Y:S02]  /*6d90*/  ISETP.NE.U32.OR P5, PT, R0, 0x1, !P1 ;  /* 0x000000010000780c */ /* 0x000fe40004fa5470 */
[----:B------:R-:W-:Y:S02]  /*6da0*/  CS2R R28, SRZ ;  /* 0x00000000001c7805 */ /* 0x000fe4000001ff00 */
[----:B------:R-:W-:Y:S02]  /*6db0*/  PLOP3.LUT P2, PT, PT, PT, UP1, 0x80, 0x8 ;  /* 0x000000000008781c */ /* 0x000fe40003f4f018 */
[----:B------:R-:W-:Y:S02]  /*6dc0*/  LEA.HI R25, R22, R22, RZ, 0x1 ;  /* 0x0000001616197211 */ /* 0x000fe400078f08ff */
[----:B------:R-:W-:Y:S02]  /*6dd0*/  LOP3.LUT P4, R50, R45, 0xff, RZ, 0xc0, !PT ;  /* 0x000000ff2d327812 */ /* 0x000fe4000788c0ff */
[----:B------:R-:W-:Y:S02]  /*6de0*/  SEL R4, RZ, 0xffffffff, P3 ;  /* 0xffffffffff047807 */ /* 0x000fe40001800000 */
[----:B------:R-:W-:Y:S02]  /*6df0*/  P2R R61, PR, RZ, 0x20 ;  /* 0x00000020ff3d7803 */ /* 0x000fe40000000000 */
[----:B------:R-:W-:Y:S03]  /*6e00*/  @P5 SHF.L.U32 R0, R63, 0x1f, RZ ;  /* 0x0000001f3f005819 */ /* 0x000fe600000006ff */
[----:B------:R-:W-:Y:S01]  /*6e10*/  @P2 SEL R4, R5, R4, !P4 ;  /* 0x0000000405042207 */ /* 0x000fe20006000000 */
[----:B------:R1:W3:Y:S03]  /*6e20*/  @P5 SYNCS.PHASECHK.TRANS64.TRYWAIT P1, [R2+URZ+0x1a0], R0 ;  /* 0x0001a000020055a7 */ /* 0x0002e600080211ff */
[----:B------:R-:W-:Y:S04]  /*6e30*/  LOP3.LUT R4, R4, 0x1, RZ, 0xc0, !PT ;  /* 0x0000000104047812 */ /* 0x000fe800078ec0ff */
[----:B------:R-:W-:Y:S04]  /*6e40*/  ISETP.NE.U32.AND P2, PT, R4, 0x1, PT ;  /* 0x000000010400780c */ /* 0x000fe80003f45070 */
[----:B------:R-:W-:Y:S01]  /*6e50*/  P2R R66, PR, RZ, 0x4 ;  /* 0x00000004ff427803 */ /* 0x000fe20000000000 */
[----:B------:R4:W2:Y:S01]  /*6e60*/  SYNCS.PHASECHK.TRANS64.TRYWAIT P0, [R27+URZ+0x200], R3 ;  /* 0x000200031b0075a7 */ /* 0x0008a200080011ff */
[C---:B-1----:R-:W-:Y:S01]  /*6e70*/  IMAD.SHL.U32 R0, R25.reuse, 0x20, RZ ;  /* 0x0000002019007824 */ /* 0x042fe200078e00ff */
[----:B------:R-:W-:Y:S04]  /*6e80*/  LOP3.LUT R25, R25, 0xffe, RZ, 0xc0, !PT ;  /* 0x00000ffe19197812 */ /* 0x000fe800078ec0ff */
[----:B------:R-:W-:Y:S01]  /*6e90*/  LOP3.LUT R0, R0, 0xffffffc0, RZ, 0xc0, !PT ;  /* 0xffffffc000007812 */ /* 0x000fe200078ec0ff */
[----:B------:R-:W-:Y:S04]  /*6ea0*/  IMAD.IADD R25, R22, 0x1, -R25 ;  /* 0x0000000116197824 */ /* 0x000fe800078e0a19 */
[----:B------:R-:W-:Y:S04]  /*6eb0*/  IMAD.IADD R0, R23, 0x1, R0 ;  /* 0x0000000117007824 */ /* 0x000fe800078e0200 */
[----:B------:R-:W-:Y:S01]  /*6ec0*/  IMAD R25, R25, 0x100000, R0 ;  /* 0x0010000019197824 */ /* 0x000fe200078e0200 */
[----:B---3--:R-:W-:Y:S01]  /*6ed0*/  @P5 SEL R65, RZ, 0x1, !P1 ;  /* 0x00000001ff415807 */ /* 0x008fe20004800000 */
[----:B----4-:R-:W-:Y:S06]  /*6ee0*/  @!P5 BRA `(.L_x_117) ;  /* 0x000000000068d947 */ /* 0x010fec0003800000 */
[----:B------:R-:W-:Y:S01]  /*6ef0*/  HFMA2 R31, -RZ, RZ, 0, 0 ;  /* 0x00000000ff1f7431 */ /* 0x000fe200000001ff */
[----:B------:R-:W-:Y:S01]  /*6f00*/  ISETP.NE.AND P1, PT, R65, RZ, PT ;  /* 0x000000ff4100720c */ /* 0x000fe20003f25270 */
[----:B------:R-:W-:Y:S01]  /*6f10*/  IMAD.U32 R0, RZ, RZ, UR46 ;  /* 0x0000002eff007e24 */ /* 0x000fe2000f8e00ff */
[----:B------:R-:W-:Y:S11]  /*6f20*/  BSSY B0, `(.L_x_118) ;  /* 0x0000005000007945 */ /* 0x000ff60003800000 */
[----:B------:R-:W-:Y:S05]  /*6f30*/  @P1 BRA `(.L_x_119) ;  /* 0x00000000000c1947 */ /* 0x000fea0003800000 */
[----:B------:R-:W-:Y:S04]  /*6f40*/  SHF.L.U32 R4, R63, 0x1f, RZ ;  /* 0x0000001f3f047819 */ /* 0x000fe800000006ff */
[----:B------:R-:W1:Y:S02]  /*6f50*/  SYNCS.PHASECHK.TRANS64.TRYWAIT P1, [R2+URZ+0x1a0], R4 ;  /* 0x0001a004020075a7 */ /* 0x000e6400080211ff */
[----:B-1----:R-:W-:Y:S05]  /*6f60*/  @!P1 BRA `(.L_x_120) ;  /* 0x0000002400c49947 */ /* 0x002fea0003800000 */
.L_x_119:
[----:B------:R-:W-:Y:S05]  /*6f70*/  BSYNC B0 ;  /* 0x0000000000007941 */ /* 0x000fea0003800000 */
.L_x_118:
[----:B------:R-:W-:Y:S01]  /*6f80*/  ISETP.NE.AND P1, PT, R66, RZ, PT ;  /* 0x000000ff4200720c */ /* 0x000fe20003f25270 */
[----:B------:R-:W-:Y:S01]  /*6f90*/  IMAD.MOV.U32 R30, RZ, RZ, RZ ;  /* 0x000000ffff1e7224 */ /* 0x000fe200078e00ff */
[----:B------:R-:W-:Y:S02]  /*6fa0*/  CS2R R28, SRZ ;  /* 0x00000000001c7805 */ /* 0x000fe4000001ff00 */
[----:B------:R-:W-:Y:S02]  /*6fb0*/  CS2R R38, SRZ ;  /* 0x0000000000267805 */ /* 0x000fe4000001ff00 */
[----:B------:R-:W-:Y:S07]  /*6fc0*/  CS2R R36, SRZ ;  /* 0x0000000000247805 */ /* 0x000fee000001ff00 */
[----:B-1----:R-:W-:Y:S01]  /*6fd0*/  @P1 IMAD R2, R0, 0x800, R44 ;  /* 0x0000080000021824 */ /* 0x002fe200078e022c */
[----:B------:R-:W-:Y:S05]  /*6fe0*/  @P1 WARPSYNC.ALL ;  /* 0x0000000000001948 */ /* 0x000fea0003800000 */
[----:B------:R-:W-:Y:S01]  /*6ff0*/  @P1 LEA R2, R2, UR44, 0x1 ;  /* 0x0000002c02021c11 */ /* 0x000fe2000f8e08ff */
[----:B------:R-:W-:Y:S04]  /*7000*/  UIADD3 UR4, UPT, UPT, UR46, 0x1, URZ ;  /* 0x000000012e047890 */ /* 0x000fe8000fffe0ff */
[----:B------:R1:W3:Y:S01]  /*7010*/  @P1 LDSM.16.M88.4 R28, [R2+0x400] ;  /* 0x00040000021c183b */ /* 0x0002e20000000200 */
[----:B------:R-:W-:Y:S01]  /*7020*/  UISETP.NE.AND UP0, UPT, UR4, 0x3, UPT ;  /* 0x000000030400788c */ /* 0x000fe2000bf05270 */
[----:B------:R-:W-:Y:S03]  /*7030*/  @P1 IMAD R0, R54, 0x2, R2 ;  /* 0x0000000236001824 */ /* 0x000fe600078e0202 */
[----:B------:R-:W-:Y:S02]  /*7040*/  USEL UR5, URZ, 0x1, UP0 ;  /* 0x00000001ff057887 */ /* 0x000fe40008000000 */
[----:B------:R1:W4:Y:S01]  /*7050*/  @P1 LDSM.16.M88.4 R36, [R0+0x400] ;  /* 0x000400000024183b */ /* 0x0003220000000200 */
[----:B------:R-:W-:Y:S03]  /*7060*/  USEL UR4, UR4, URZ, UP0 ;  /* 0x000000ff04047287 */ /* 0x000fe60008000000 */
[----:B------:R-:W-:Y:S03]  /*7070*/  LOP3.LUT R63, R63, UR5, RZ, 0x3c, !PT ;  /* 0x000000053f3f7c12 */ /* 0x000fe6000f8e3cff */
[----:B------:R-:W-:Y:S02]  /*7080*/  IMAD.U32 R64, RZ, RZ, UR4 ;  /* 0x00000004ff407e24 */ /* 0x000fe4000f8e00ff */
.L_x_117:
[----:B------:R-:W-:Y:S05]  /*7090*/  BSYNC B1 ;  /* 0x0000000000017941 */ /* 0x000fea0003800000 */
.L_x_116:
[----:B-1----:R-:W-:Y:S04]  /*70a0*/  SHF.R.U32.HI R0, RZ, 0x15, R25 ;  /* 0x00000015ff007819 */ /* 0x002fe80000011619 */
[----:B------:R-:W-:Y:S01]  /*70b0*/  LOP3.LUT P1, RZ, R0, 0x3, R46, 0x48, !PT ;  /* 0x0000000300ff7812 */ /* 0x000fe2000782482e */
[----:B------:R-:W-:Y:S01]  /*70c0*/  @!UPT UIADD3 URZ, UPT, UPT, URZ, URZ, URZ ;  /* 0x000000fffffff290 */ /* 0x000fe2000fffe0ff */
[----:B--2---:R-:W-:Y:S11]  /*70d0*/  @P0 BRA `(.L_x_121) ;  /* 0x0000000000080947 */ /* 0x004ff60003800000 */
[----:B------:R-:W1:Y:S02]  /*70e0*/  SYNCS.PHASECHK.TRANS64.TRYWAIT P0, [R27+URZ+0x200], R3 ;  /* 0x000200031b0075a7 */ /* 0x000e6400080011ff */
[----:B-1----:R-:W-:Y:S05]  /*70f0*/  @!P0 BRA `(.L_x_122) ;  /* 0x0000002400748947 */ /* 0x002fea0003800000 */
.L_x_121:
[----:B------:R-:W-:Y:S05]  /*7100*/  @!P1 BRA `(.L_x_123) ;  /* 0x0000000000409947 */ /* 0x000fea0003800000 */
[----:B------:R-:W2:Y:S01]  /*7110*/  LDCU.64 UR8, c[0x4][0x70] ;  /* 0x01000e00ff0877ac */ /* 0x000ea20008000a00 */
[----:B-1----:R-:W-:Y:S01]  /*7120*/  MOV R3, 0x0 ;  /* 0x0000000000037802 */ /* 0x002fe20000000f00 */
[----:B------:R-:W-:Y:S02]  /*7130*/  HFMA2 R12, -RZ, RZ, 0, 5.9604644775390625e-08 ;  /* 0x00000001ff0c7431 */ /* 0x000fe400000001ff */
[----:B------:R-:W-:Y:S02]  /*7140*/  IMAD.MOV.U32 R8, RZ, RZ, 0x192 ;  /* 0x00000192ff087424 */ /* 0x000fe400078e00ff */
[----:B------:R-:W-:Y:S01]  /*7150*/  IMAD.MOV.U32 R13, RZ, RZ, RZ ;  /* 0x000000ffff0d7224 */ /* 0x000fe200078e00ff */
[----:B------:R-:W1:Y:S01]  /*7160*/  LDCU.64 UR6, c[0x4][0x78] ;  /* 0x01000f00ff0677ac */ /* 0x000e620008000a00 */
[----:B------:R-:W3:Y:S01]  /*7170*/  LDC.64 R2, c[0x4][R3] ;  /* 0x0100000003027b82 */ /* 0x000ee20000000a00 */
[----:B------:R-:W5:Y:S01]  /*7180*/  LDCU.64 UR4, c[0x4][0x10] ;  /* 0x01000200ff0477ac */ /* 0x000f620008000a00 */
[----:B--2---:R-:W-:Y:S01]  /*7190*/  MOV R5, UR9 ;  /* 0x0000000900057c02 */ /* 0x004fe20008000f00 */
[----:B------:R-:W-:Y:S01]  /*71a0*/  IMAD.U32 R4, RZ, RZ, UR8 ;  /* 0x00000008ff047e24 */ /* 0x000fe2000f8e00ff */
[----:B-1----:R-:W-:Y:S01]  /*71b0*/  MOV R7, UR7 ;  /* 0x0000000700077c02 */ /* 0x002fe20008000f00 */
[----:B------:R-:W-:Y:S01]  /*71c0*/  IMAD.U32 R6, RZ, RZ, UR6 ;  /* 0x00000006ff067e24 */ /* 0x000fe2000f8e00ff */
[----:B-----5:R-:W-:Y:S01]  /*71d0*/  MOV R11, UR5 ;  /* 0x00000005000b7c02 */ /* 0x020fe20008000f00 */
[----:B------:R-:W-:Y:S02]  /*71e0*/  IMAD.U32 R10, RZ, RZ, UR4 ;  /* 0x00000004ff0a7e24 */ /* 0x000fe4000f8e00ff */
[----:B------:R-:W-:Y:S07]  /*71f0*/  LEPC R20, `(.L_x_123) ;  /* 0x000000001014794e */ /* 0x000fee0000000000 */
[----:B---34-:R-:W-:Y:S05]  /*7200*/  CALL.ABS.NOINC R2 ;  /* 0x0000000002007343 */ /* 0x018fea0003c00000 */
.L_x_123:
[----:B------:R-:W-:Y:S05]  /*7210*/  WARPSYNC.ALL ;  /* 0x0000000000007948 */ /* 0x000fea0003800000 */
[----:B------:R-:W-:Y:S01]  /*7220*/  R2UR UR4, R25 ;  /* 0x00000000190472ca */ /* 0x000fe200000e0000 */
[----:B-1-3--:R-:W-:Y:S01]  /*7230*/  HADD2.F32 R3, -RZ, R28.H0_H0 ;  /* 0x2000001cff037230 */ /* 0x00afe20000004100 */
[----:B------:R-:W-:Y:S01]  /*7240*/  SHF.L.U32 R62, R54, 0x1, RZ ;  /* 0x00000001363e7819 */ /* 0x000fe200000006ff */
[----:B------:R-:W-:Y:S01]  /*7250*/  HADD2.F32 R20, -RZ, R30.H0_H0 ;  /* 0x2000001eff147230 */ /* 0x000fe20000004100 */
[----:B------:R-:W-:Y:S01]  /*7260*/  ISETP.NE.AND P0, PT, R55, RZ, PT ;  /* 0x000000ff3700720c */ /* 0x000fe20003f05270 */
[----:B------:R-:W-:Y:S08]  /*7270*/  BSSY.RECONVERGENT B0, `(.L_x_124) ;  /* 0x000004e000007945 */ /* 0x000ff00003800200 */
[----:B------:R-:W1:Y:S02]  /*7280*/  LDTM.16dp256bit.x4 R4, tmem[UR4] ;  /* 0x00000004000479ee */ /* 0x000e640008120000 */
[C---:B-1----:R-:W-:Y:S01]  /*7290*/  FMUL R0, R24.reuse, R4 ;  /* 0x0000000418007220 */ /* 0x042fe20000400000 */
[----:B------:R-:W-:Y:S02]  /*72a0*/  HADD2.F32 R4, -RZ, R28.H1_H1 ;  /* 0x3000001cff047230 */ /* 0x000fe40000004100 */
[----:B------:R-:W-:Y:S01]  /*72b0*/  FMUL R2, R24, R5 ;  /* 0x0000000518027220 */ /* 0x000fe20000400000 */
[--C-:B------:R-:W-:Y:S02]  /*72c0*/  HADD2.F32 R5, -RZ, R29.reuse.H0_H0 ;  /* 0x2000001dff057230 */ /* 0x100fe40000004100 */
[----:B------:R-:W-:Y:S01]  /*72d0*/  FFMA R0, R26, R3, R0 ;  /* 0x000000031a007223 */ /* 0x000fe20000000000 */
[----:B------:R-:W-:Y:S01]  /*72e0*/  FMUL R3, R24, R6 ;  /* 0x0000000618037220 */ /* 0x000fe20000400000 */
[----:B------:R-:W-:Y:S02]  /*72f0*/  HADD2.F32 R6, -RZ, R29.H1_H1 ;  /* 0x3000001dff067230 */ /* 0x000fe40000004100 */
[----:B------:R-:W-:Y:S01]  /*7300*/  FFMA R2, R26, R4, R2 ;  /* 0x000000041a027223 */ /* 0x000fe20000000002 */
[----:B------:R-:W-:Y:S01]  /*7310*/  FMUL R7, R24, R7 ;  /* 0x0000000718077220 */ /* 0x000fe20000400000 */
[----:B------:R-:W-:Y:S01]  /*7320*/  FFMA R3, R26, R5, R3 ;  /* 0x000000051a037223 */ /* 0x000fe20000000003 */
[C---:B------:R-:W-:Y:S01]  /*7330*/  FMUL R4, R24.reuse, R8 ;  /* 0x0000000818047220 */ /* 0x040fe20000400000 */
[----:B------:R-:W-:Y:S01]  /*7340*/  FMUL R5, R24, R9 ;  /* 0x0000000918057220 */ /* 0x000fe20000400000 */
[----:B------:R-:W-:Y:S01]  /*7350*/  F2FP.F16.F32.PACK_AB R32, R2, R0 ;  /* 0x000000000220723e */ /* 0x000fe200000000ff */
[C---:B------:R-:W-:Y:S01]  /*7360*/  FFMA R7, R26.reuse, R6, R7 ;  /* 0x000000061a077223 */ /* 0x040fe20000000007 */
[----:B------:R-:W-:Y:S02]  /*7370*/  HADD2.F32 R0, -RZ, R30.H1_H1 ;  /* 0x3000001eff007230 */ /* 0x000fe40000004100 */
[----:B------:R-:W-:Y:S01]  /*7380*/  FFMA R4, R26, R20, R4 ;  /* 0x000000141a047223 */ /* 0x000fe20000000004 */
[--C-:B------:R-:W-:Y:S02]  /*7390*/  HADD2.F32 R2, -RZ, R31.reuse.H0_H0 ;  /* 0x2000001fff027230 */ /* 0x100fe40000004100 */
[----:B------:R-:W-:Y:S01]  /*73a0*/  FMUL R6, R24, R10 ;  /* 0x0000000a18067220 */ /* 0x000fe20000400000 */
[----:B------:R-:W-:Y:S01]  /*73b0*/  F2FP.F16.F32.PACK_AB R33, R7, R3 ;  /* 0x000000030721723e */ /* 0x000fe200000000ff */
[----:B------:R-:W-:Y:S02]  /*73c0*/  HADD2.F32 R3, -RZ, R31.H1_H1 ;  /* 0x3000001fff037230 */ /* 0x000fe40000004100 */
[----:B------:R-:W-:Y:S01]  /*73d0*/  FFMA R5, R26, R0, R5 ;  /* 0x000000001a057223 */ /* 0x000fe20000000005 */
[C---:B------:R-:W-:Y:S01]  /*73e0*/  FMUL R11, R24.reuse, R11 ;  /* 0x0000000b180b7220 */ /* 0x040fe20000400000 */
[--C-:B----4-:R-:W-:Y:S02]  /*73f0*/  HADD2.F32 R7, -RZ, R36.reuse.H0_H0 ;  /* 0x20000024ff077230 */ /* 0x110fe40000004100 */
[C---:B------:R-:W-:Y:S01]  /*7400*/  FMUL R8, R24.reuse, R12 ;  /* 0x0000000c18087220 */ /* 0x040fe20000400000 */
[----:B------:R-:W-:Y:S02]  /*7410*/  HADD2.F32 R0, -RZ, R36.H1_H1 ;  /* 0x30000024ff007230 */ /* 0x000fe40000004100 */
[----:B------:R-:W-:Y:S01]  /*7420*/  FMUL R9, R24, R13 ;  /* 0x0000000d18097220 */ /* 0x000fe20000400000 */
[C---:B------:R-:W-:Y:S01]  /*7430*/  FFMA R6, R26.reuse, R2, R6 ;  /* 0x000000021a067223 */ /* 0x040fe20000000006 */
[C---:B------:R-:W-:Y:S01]  /*7440*/  FFMA R11, R26.reuse, R3, R11 ;  /* 0x000000031a0b7223 */ /* 0x040fe2000000000b */
[C---:B------:R-:W-:Y:S01]  /*7450*/  FFMA R8, R26.reuse, R7, R8 ;  /* 0x000000071a087223 */ /* 0x040fe20000000008 */
[----:B------:R-:W-:Y:S01]  /*7460*/  FFMA R9, R26, R0, R9 ;  /* 0x000000001a097223 */ /* 0x000fe20000000009 */
[--C-:B------:R-:W-:Y:S02]  /*7470*/  HADD2.F32 R2, -RZ, R37.reuse.H0_H0 ;  /* 0x20000025ff027230 */ /* 0x100fe40000004100 */
[C---:B------:R-:W-:Y:S01]  /*7480*/  FMUL R10, R24.reuse, R14 ;  /* 0x0000000e180a7220 */ /* 0x040fe20000400000 */
[----:B------:R-:W-:Y:S02]  /*7490*/  HADD2.F32 R0, -RZ, R37.H1_H1 ;  /* 0x30000025ff007230 */ /* 0x000fe40000004100 */
[----:B------:R-:W-:Y:S01]  /*74a0*/  FMUL R15, R24, R15 ;  /* 0x0000000f180f7220 */ /* 0x000fe20000400000 */
[----:B------:R-:W-:Y:S01]  /*74b0*/  F2FP.F16.F32.PACK_AB R34, R5, R4 ;  /* 0x000000040522723e */ /* 0x000fe200000000ff */
[----:B------:R-:W-:Y:S01]  /*74c0*/  FFMA R10, R26, R2, R10 ;  /* 0x000000021a0a7223 */ /* 0x000fe2000000000a */
[----:B------:R-:W-:Y:S01]  /*74d0*/  FMUL R12, R24, R16 ;  /* 0x00000010180c7220 */ /* 0x000fe20000400000 */
[----:B------:R-:W-:Y:S01]  /*74e0*/  FFMA R15, R26, R0, R15 ;  /* 0x000000001a0f7223 */ /* 0x000fe2000000000f */
[--C-:B------:R-:W-:Y:S01]  /*74f0*/  HADD2.F32 R0, -RZ, R38.reuse.H0_H0 ;  /* 0x20000026ff007230 */ /* 0x100fe20000004100 */
[----:B------:R-:W-:Y:S01]  /*7500*/  MOV R5, UR46 ;  /* 0x0000002e00057c02 */ /* 0x000fe20008000f00 */
[----:B------:R-:W-:Y:S02]  /*7510*/  HADD2.F32 R2, -RZ, R38.H1_H1 ;  /* 0x30000026ff027230 */ /* 0x000fe40000004100 */
[C---:B------:R-:W-:Y:S01]  /*7520*/  FMUL R13, R24.reuse, R17 ;  /* 0x00000011180d7220 */ /* 0x040fe20000400000 */
[--C-:B------:R-:W-:Y:S02]  /*7530*/  HADD2.F32 R3, -RZ, R39.reuse.H0_H0 ;  /* 0x20000027ff037230 */ /* 0x100fe40000004100 */
[C---:B------:R-:W-:Y:S01]  /*7540*/  FMUL R14, R24.reuse, R18 ;  /* 0x00000012180e7220 */ /* 0x040fe20000400000 */
[----:B------:R-:W-:Y:S02]  /*7550*/  HADD2.F32 R4, -RZ, R39.H1_H1 ;  /* 0x30000027ff047230 */ /* 0x000fe40000004100 */
[----:B------:R-:W-:Y:S01]  /*7560*/  FMUL R19, R24, R19 ;  /* 0x0000001318137220 */ /* 0x000fe20000400000 */
[C---:B------:R-:W-:Y:S01]  /*7570*/  FFMA R12, R26.reuse, R0, R12 ;  /* 0x000000001a0c7223 */ /* 0x040fe2000000000c */
[----:B------:R-:W-:Y:S01]  /*7580*/  LEA R5, R5, R44, 0xb ;  /* 0x0000002c05057211 */ /* 0x000fe200078e58ff */
[C---:B------:R-:W-:Y:S01]  /*7590*/  FFMA R13, R26.reuse, R2, R13 ;  /* 0x000000021a0d7223 */ /* 0x040fe2000000000d */
[C---:B------:R-:W-:Y:S01]  /*75a0*/  FFMA R14, R26.reuse, R3, R14 ;  /* 0x000000031a0e7223 */ /* 0x040fe2000000000e */
[----:B------:R-:W-:Y:S01]  /*75b0*/  FFMA R19, R26, R4, R19 ;  /* 0x000000041a137223 */ /* 0x000fe20000000013 */
[----:B------:R-:W-:Y:S02]  /*75c0*/  F2FP.F16.F32.PACK_AB R35, R11, R6 ;  /* 0x000000060b23723e */ /* 0x000fe400000000ff */
[----:B------:R-:W-:Y:S02]  /*75d0*/  LEA R5, R5, UR44, 0x1 ;  /* 0x0000002c05057c11 */ /* 0x000fe4000f8e08ff */
[----:B------:R-:W-:Y:S02]  /*75e0*/  F2FP.F16.F32.PACK_AB R8, R9, R8 ;  /* 0x000000080908723e */ /* 0x000fe400000000ff */
[----:B------:R-:W-:Y:S01]  /*75f0*/  F2FP.F16.F32.PACK_AB R9, R15, R10 ;  /* 0x0000000a0f09723e */ /* 0x000fe200000000ff */
[----:B------:R1:W-:Y:S01]  /*7600*/  STSM.16.M88.4 [R5+0x400], R32 ;  /* 0x0004002005007844 */ /* 0x0003e20000000200 */
[----:B------:R-:W-:Y:S02]  /*7610*/  F2FP.F16.F32.PACK_AB R10, R13, R12 ;  /* 0x0000000c0d0a723e */ /* 0x000fe400000000ff */
[----:B------:R-:W-:Y:S02]  /*7620*/  F2FP.F16.F32.PACK_AB R11, R19, R14 ;  /* 0x0000000e130b723e */ /* 0x000fe400000000ff */
[----:B------:R-:W-:Y:S05]  /*7630*/  IADD3 R0, PT, PT, R62, 0x400, R5 ;  /* 0x000004003e007810 */ /* 0x000fea0007ffe005 */
[----:B------:R1:W-:Y:S01]  /*7640*/  STSM.16.M88.4 [R0], R8 ;  /* 0x0000000800007844 */ /* 0x0003e20000000200 */
[----:B------:R-:W-:Y:S01]  /*7650*/  @!PT LDS RZ, [RZ] ;  /* 0x00000000fffff984 */ /* 0x000fe20000000800 */
[----:B------:R-:W-:Y:S01]  /*7660*/  @!PT LDS RZ, [RZ] ;  /* 0x00000000fffff984 */ /* 0x000fe20000000800 */
[----:B------:R-:W-:Y:S01]  /*7670*/  @!PT LDS RZ, [RZ] ;  /* 0x00000000fffff984 */ /* 0x000fe20000000800 */
[----:B------:R-:W-:Y:S01]  /*7680*/  @!PT LDS RZ, [RZ] ;  /* 0x00000000fffff984 */ /* 0x000fe20000000800 */
[----:B------:R2:W-:Y:S07]  /*7690*/  MEMBAR.ALL.CTA ;  /* 0x0000000000007992 */ /* 0x0005ee0000008000 */
[----:B--2---:R-:W2:Y:S02]  /*76a0*/  FENCE.VIEW.ASYNC.S ;  /* 0x00000000000073c6 */ /* 0x004ea40000000000 */
[----:B--2---:R-:W-:Y:S06]  /*76b0*/  BAR.SYNC.DEFER_BLOCKING 0x1, 0x80 ;  /* 0x0042000000007b1d */ /* 0x004fec0000010000 */
[----:B------:R-:W-:Y:S05]  /*76c0*/  @P0 BRA `(.L_x_125) ;  /* 0x0000000000200947 */ /* 0x000fea0003800000 */
[----:B------:R-:W2:Y:S01]  /*76d0*/  LDCU.64 UR6, c[0x0][0x348] ;  /* 0x00006900ff0677ac */ /* 0x000ea20008000a00 */
[----:B------:R-:W-:Y:S01]  /*76e0*/  ULEA UR5, UR46, UR44, 0xc ;  /* 0x0000002c2e057291 */ /* 0x000fe2000f8e60ff */
[----:B------:R-:W-:Y:S03]  /*76f0*/  UMOV UR51, UR36 ;  /* 0x0000002400337c82 */ /* 0x000fe60008000000 */
[----:B------:R-:W-:Y:S02]  /*7700*/  UIADD3 UR48, UPT, UPT, UR5, 0x400, URZ ;  /* 0x0000040005307890 */ /* 0x000fe4000fffe0ff */
[----:B--2---:R-:W-:Y:S04]  /*7710*/  UIADD3 UR4, UP0, UPT, UR6, 0x680, URZ ;  /* 0x0000068006047890 */ /* 0x004fe8000ff1e0ff */
[----:B------:R-:W-:Y:S09]  /*7720*/  UIADD3.X UR5, UPT, UPT, URZ, UR7, URZ, UP0, !UPT ;  /* 0x00000007ff057290 */ /* 0x000ff200087fe4ff */
[----:B------:R2:W-:Y:S02]  /*7730*/  UTMASTG.3D [UR48], [UR4] ;  /* 0x00000030040073b5 */ /* 0x0005e40008010000 */
[----:B--2---:R0:W-:Y:S02]  /*7740*/  UTMACMDFLUSH ;  /* 0x00000000000079b7 */ /* 0x0041e40000000000 */
.L_x_125:
[----:B------:R-:W-:Y:S05]  /*7750*/  BSYNC.RECONVERGENT B0 ;  /* 0x0000000000007941 */ /* 0x000fea0003800200 */
.L_x_124:
[----:B------:R-:W-:Y:S01]  /*7760*/  UIADD3 UR47, UPT, UPT, UR46, 0x1, URZ ;  /* 0x000000012e2f7890 */ /* 0x000fe2000fffe0ff */
[----:B------:R-:W-:Y:S03]  /*7770*/  BSSY.RECONVERGENT B0, `(.L_x_126) ;  /* 0x0000005000007945 */ /* 0x000fe60003800200 */
[----:B------:R-:W-:Y:S04]  /*7780*/  UISETP.NE.AND UP0, UPT, UR47, 0x3, UPT ;  /* 0x000000032f00788c */ /* 0x000fe8000bf05270 */
[----:B------:R-:W-:Y:S01]  /*7790*/  USEL UR45, UR47, URZ, UP0 ;  /* 0x000000ff2f2d7287 */ /* 0x000fe20008000000 */
[----:B------:R-:W-:Y:S11]  /*77a0*/  @P0 BRA `(.L_x_127) ;  /* 0x0000000000040947 */ /* 0x000ff60003800000 */
[----:B------:R-:W-:Y:S04]  /*77b0*/  DEPBAR.LE SB0, 0x1 ;  /* 0x000080400000791a */ /* 0x000fe80000000000 */
.L_x_127:
[----:B------:R-:W-:Y:S05]  /*77c0*/  BSYNC.RECONVERGENT B0 ;  /* 0x0000000000007941 */ /* 0x000fea0003800200 */
.L_x_126:
[----:B------:R-:W-:Y:S01]  /*77d0*/  BAR.SYNC.DEFER_BLOCKING 0x1, 0x80 ;  /* 0x0042000000007b1d */ /* 0x000fe20000010000 */
[----:B------:R-:W-:Y:S01]  /*77e0*/  ISETP.NE.AND P1, PT, R61, RZ, PT ;  /* 0x000000ff3d00720c */ /* 0x000fe20003f25270 */
[----:B------:R-:W-:Y:S01]  /*77f0*/  UISETP.NE.AND UP0, UPT, UR53, URZ, UPT ;  /* 0x000000ff3500728c */ /* 0x000fe2000bf05270 */
[----:B------:R-:W-:Y:S11]  /*7800*/  LEA R2, R64, UR44, 0x3 ;  /* 0x0000002c40027c11 */ /* 0x000ff6000f8e18ff */
[----:B------:R-:W-:Y:S01]  /*7810*/  @P1 SHF.L.U32 R3, R63, 0x1f, RZ ;  /* 0x0000001f3f031819 */ /* 0x000fe200000006ff */
[----:B------:R-:W-:Y:S06]  /*7820*/  BRA.U !UP0, `(.L_x_128) ;  /* 0x0000000108247547 */ /* 0x000fec000b800000 */
[----:B------:R-:W-:Y:S01]  /*7830*/  IMAD.U32 R4, RZ, RZ, UR52 ;  /* 0x00000034ff047e24 */ /* 0x000fe2000f8e00ff */
[----:B-1----:R-:W-:Y:S01]  /*7840*/  MOV R0, UR54 ;  /* 0x0000003600007c02 */ /* 0x002fe20008000f00 */
[----:B------:R-:W-:Y:S03]  /*7850*/  UIADD3 UR4, UPT, UPT, UR52, 0x1, URZ ;  /* 0x0000000134047890 */ /* 0x000fe6000fffe0ff */
[----:B------:R-:W-:Y:S01]  /*7860*/  @P1 LEA R4, R4, UR44, 0x3 ;  /* 0x0000002c04041c11 */ /* 0x000fe2000f8e18ff */
[----:B------:R-:W-:Y:S04]  /*7870*/  UISETP.NE.AND UP0, UPT, UR4, 0x3, UPT ;  /* 0x000000030400788c */ /* 0x000fe8000bf05270 */
[----:B------:R-:W-:Y:S01]  /*7880*/  @P1 VIADD R4, R4, 0x1b8 ;  /* 0x000001b804041836 */ /* 0x000fe20000000000 */
[----:B------:R-:W-:Y:S04]  /*7890*/  USEL UR52, UR4, URZ, UP0 ;  /* 0x000000ff04347287 */ /* 0x000fe80008000000 */
[----:B------:R-:W-:Y:S04]  /*78a0*/  @P1 PRMT R0, R0, 0x654, R4 ;  /* 0x0000065400001816 */ /* 0x000fe80000000004 */
[----:B------:R2:W-:Y:S04]  /*78b0*/  @P1 SYNCS.ARRIVE.TRANS64.RED.A1T0 RZ, [R0+URZ], RZ ;  /* 0x000000ff00ff19a7 */ /* 0x0005e800081004ff */
.L_x_128:
[----:B------:R-:W3:Y:S01]  /*78c0*/  @P1 SYNCS.PHASECHK.TRANS64.TRYWAIT P0, [R2+URZ+0x1a0], R3 ;  /* 0x0001a003020015a7 */ /* 0x000ee200080011ff */
[----:B------:R-:W-:Y:S01]  /*78d0*/  BSSY B1, `(.L_x_129) ;  /* 0x0000013000017945 */ /* 0x000fe20003800000 */
[----:B---3--:R-:W-:Y:S03]  /*78e0*/  @P1 SEL R65, RZ, 0x1, !P0 ;  /* 0x00000001ff411807 */ /* 0x008fe60004000000 */
[----:B------:R-:W-:Y:S05]  /*78f0*/  @!P1 BRA `(.L_x_130) ;  /* 0x0000000000409947 */ /* 0x000fea0003800000 */
[----:B------:R-:W-:Y:S01]  /*7900*/  ISETP.NE.AND P1, PT, R66, RZ, PT ;  /* 0x000000ff4200720c */ /* 0x000fe20003f25270 */
[----:B------:R-:W-:Y:S01]  /*7910*/  BSSY B0, `(.L_x_131) ;  /* 0x0000009000007945 */ /* 0x000fe20003800000 */
[----:B------:R-:W-:Y:S11]  /*7920*/  ISETP.NE.AND P0, PT, R65, RZ, PT ;  /* 0x000000ff4100720c */ /* 0x000ff60003f05270 */
[----:B------:R-:W-:Y:S05]  /*7930*/  @P1 IMAD R3, R64, 0x800, R44 ;  /* 0x0000080040031824 */ /* 0x000fea00078e022c */
[----:B------:R-:W-:Y:S05]  /*7940*/  @P1 LEA R3, R3, UR44, 0x1 ;  /* 0x0000002c03031c11 */ /* 0x000fea000f8e08ff */
[----:B-12---:R-:W-:Y:S01]  /*7950*/  @P1 IMAD.IADD R0, R62, 0x1, R3 ;  /* 0x000000013e001824 */ /* 0x006fe200078e0203 */
[----:B------:R-:W-:Y:S06]  /*7960*/  @P0 BRA `(.L_x_132) ;  /* 0x00000000000c0947 */ /* 0x000fec0003800000 */
[----:B------:R-:W-:Y:S04]  /*7970*/  SHF.L.U32 R63, R63, 0x1f, RZ ;  /* 0x0000001f3f3f7819 */ /* 0x000fe800000006ff */
[----:B------:R-:W1:Y:S02]  /*7980*/  SYNCS.PHASECHK.TRANS64.TRYWAIT P0, [R2+URZ+0x1a0], R63 ;  /* 0x0001a03f020075a7 */ /* 0x000e6400080011ff */
[----:B-1----:R-:W-:Y:S05]  /*7990*/  @!P0 BRA `(.L_x_133) ;  /* 0x0000001c00608947 */ /* 0x002fea0003800000 */
.L_x_132:
[----:B------:R-:W-:Y:S05]  /*79a0*/  BSYNC B0 ;  /* 0x0000000000007941 */ /* 0x000fea0003800000 */
.L_x_131:
[----:B------:R-:W-:Y:S11]  /*79b0*/  ISETP.NE.AND P0, PT, R66, RZ, PT ;  /* 0x000000ff4200720c */ /* 0x000ff60003f05270 */
[----:B------:R-:W-:Y:S02]  /*79c0*/  @!UPT UIADD3 URZ, UPT, UPT, URZ, URZ, URZ ;  /* 0x000000fffffff290 */ /* 0x000fe4000fffe0ff */
[----:B------:R-:W-:Y:S05]  /*79d0*/  @P0 WARPSYNC.ALL ;  /* 0x0000000000000948 */ /* 0x000fea0003800000 */
[----:B------:R3:W4:Y:S04]  /*79e0*/  @P0 LDSM.16.M88.4 R28, [R3+0x400] ;  /* 0x00040000031c083b */ /* 0x0007280000000200 */
[----:B------:R3:W2:Y:S02]  /*79f0*/  @P0 LDSM.16.M88.4 R36, [R0+0x400] ;  /* 0x000400000024083b */ /* 0x0006a40000000200 */
.L_x_130:
[----:B------:R-:W-:Y:S05]  /*7a00*/  BSYNC B1 ;  /* 0x0000000000017941 */ /* 0x000fea0003800000 */
.L_x_129:
[----:B-123--:R-:W-:Y:S05]  /*7a10*/  VIADD R0, R25, 0x20 ;  /* 0x0000002019007836 */ /* 0x00efea0000000000 */
[----:B------:R-:W-:Y:S04]  /*7a20*/  SHF.R.U32.HI R0, RZ, 0x15, R0 ;  /* 0x00000015ff007819 */ /* 0x000fe80000011600 */
[----:B------:R-:W-:Y:S11]  /*7a30*/  LOP3.LUT P0, RZ, R0, 0x3, R46, 0x48, !PT ;  /* 0x0000000300ff7812 */ /* 0x000ff6000780482e */
[----:B------:R-:W-:Y:S02]  /*7a40*/  @!UPT UIADD3 URZ, UPT, UPT, URZ, URZ, URZ ;  /* 0x000000fffffff290 */ /* 0x000fe4000fffe0ff */
[----:B------:R-:W-:Y:S05]  /*7a50*/  @!P0 BRA `(.L_x_134) ;  /* 0x0000000000408947 */ /* 0x000fea0003800000 */
[----:B------:R-:W1:Y:S01]  /*7a60*/  LDCU.64 UR8, c[0x4][0x70] ;  /* 0x01000e00ff0877ac */ /* 0x000e620008000a00 */
[----:B------:R-:W-:Y:S01]  /*7a70*/  MOV R3, 0x0 ;  /* 0x0000000000037802 */ /* 0x000fe20000000f00 */
[----:B------:R-:W-:Y:S02]  /*7a80*/  HFMA2 R12, -RZ, RZ, 0, 5.9604644775390625e-08 ;  /* 0x00000001ff0c7431 */ /* 0x000fe400000001ff */
[----:B------:R-:W-:Y:S02]  /*7a90*/  IMAD.MOV.U32 R8, RZ, RZ, 0x192 ;  /* 0x00000192ff087424 */ /* 0x000fe400078e00ff */
[----:B------:R-:W-:Y:S01]  /*7aa0*/  IMAD.MOV.U32 R13, RZ, RZ, RZ ;  /* 0x000000ffff0d7224 */ /* 0x000fe200078e00ff */
[----:B------:R-:W2:Y:S01]  /*7ab0*/  LDCU.64 UR6, c[0x4][0x78] ;  /* 0x01000f00ff0677ac */ /* 0x000ea20008000a00 */
[----:B------:R-:W3:Y:S01]  /*7ac0*/  LDC.64 R2, c[0x4][R3] ;  /* 0x0100000003027b82 */ /* 0x000ee20000000a00 */
[----:B------:R-:W5:Y:S01]  /*7ad0*/  LDCU.64 UR4, c[0x4][0x10] ;  /* 0x01000200ff0477ac */ /* 0x000f620008000a00 */
[----:B-1----:R-:W-:Y:S01]  /*7ae0*/  MOV R5, UR9 ;  /* 0x0000000900057c02 */ /* 0x002fe20008000f00 */
[----:B------:R-:W-:Y:S01]  /*7af0*/  IMAD.U32 R4, RZ, RZ, UR8 ;  /* 0x00000008ff047e24 */ /* 0x000fe2000f8e00ff */
[----:B--2---:R-:W-:Y:S01]  /*7b00*/  MOV R7, UR7 ;  /* 0x0000000700077c02 */ /* 0x004fe20008000f00 */
[----:B------:R-:W-:Y:S01]  /*7b10*/  IMAD.U32 R6, RZ, RZ, UR6 ;  /* 0x00000006ff067e24 */ /* 0x000fe2000f8e00ff */
[----:B-----5:R-:W-:Y:S01]  /*7b20*/  MOV R11, UR5 ;  /* 0x00000005000b7c02 */ /* 0x020fe20008000f00 */
[----:B------:R-:W-:Y:S02]  /*7b30*/  IMAD.U32 R10, RZ, RZ, UR4 ;  /* 0x00000004ff0a7e24 */ /* 0x000fe4000f8e00ff */
[----:B------:R-:W-:Y:S07]  /*7b40*/  LEPC R20, `(.L_x_134) ;  /* 0x000000001014794e */ /* 0x000fee0000000000 */
[----:B---34-:R-:W-:Y:S05]  /*7b50*/  CALL.ABS.NOINC R2 ;  /* 0x0000000002007343 */ /* 0x018fea0003c00000 */
.L_x_134:
[----:B------:R-:W-:Y:S01]  /*7b60*/  ISETP.NE.AND P0, PT, R55, RZ, PT ;  /* 0x000000ff3700720c */ /* 0x000fe20003f05270 */
[----:B------:R-:W-:Y:S05]  /*7b70*/  WARPSYNC.ALL ;  /* 0x0000000000007948 */ /* 0x000fea0003800000 */
[----:B------:R-:W-:Y:S01]  /*7b80*/  R2UR UR4, R25 ;  /* 0x00000000190472ca */ /* 0x000fe200000e0000 */
[--C-:B----4-:R-:W-:Y:S01]  /*7b90*/  HADD2.F32 R20, -RZ, R28.reuse.H0_H0 ;  /* 0x2000001cff147230 */ /* 0x110fe20000004100 */
[----:B------:R-:W-:Y:S01]  /*7ba0*/  BSSY.RECONVERGENT B0, `(.L_x_135) ;  /* 0x0000056000007945 */ /* 0x000fe20003800200 */
[----:B------:R-:W-:Y:S02]  /*7bb0*/  HADD2.F32 R21, -RZ, R28.H1_H1 ;  /* 0x3000001cff157230 */ /* 0x000fe40000004100 */
[--C-:B------:R-:W-:Y:S02]  /*7bc0*/  HADD2.F32 R25, -RZ, R29.reuse.H0_H0 ;  /* 0x2000001dff197230 */ /* 0x100fe40000004100 */
[----:B------:R-:W-:Y:S02]  /*7bd0*/  HADD2.F32 R28, -RZ, R30.H0_H0 ;  /* 0x2000001eff1c7230 */ /* 0x000fe40000004100 */
[--C-:B------:R-:W-:Y:S02]  /*7be0*/  HADD2.F32 R32, -RZ, R36.reuse.H0_H0 ;  /* 0x20000024ff207230 */ /* 0x100fe40000004100 */
[----:B------:R-:W-:Y:S02]  /*7bf0*/  HADD2.F32 R33, -RZ, R36.H1_H1 ;  /* 0x30000024ff217230 */ /* 0x000fe40000004100 */
[----:B------:R-:W1:Y:S01]  /*7c00*/  LDTM.16dp256bit.x4 R4, tmem[UR4+0x20] ;  /* 0x00002004000479ee */ /* 0x000e620008120000 */
[----:B------:R-:W-:Y:S01]  /*7c10*/  NOP ;  /* 0x0000000000007918 */ /* 0x000fe20000000000 */
[----:B------:R-:W-:Y:S01]  /*7c20*/  R2UR UR4, R27 ;  /* 0x000000001b0472ca */ /* 0x000fe200000e0000 */
[----:B------:R-:W-:Y:S02]  /*7c30*/  HADD2.F32 R27, -RZ, R29.H1_H1 ;  /* 0x3000001dff1b7230 */ /* 0x000fe40000004100 */
[----:B------:R-:W-:Y:S02]  /*7c40*/  HADD2.F32 R29, -RZ, R30.H1_H1 ;  /* 0x3000001eff1d7230 */ /* 0x000fe40000004100 */
[--C-:B------:R-:W-:Y:S02]  /*7c50*/  HADD2.F32 R30, -RZ, R31.reuse.H0_H0 ;  /* 0x2000001fff1e7230 */ /* 0x100fe40000004100 */
[----:B------:R-:W-:Y:S02]  /*7c60*/  HADD2.F32 R31, -RZ, R31.H1_H1 ;  /* 0x3000001fff1f7230 */ /* 0x000fe40000004100 */
[--C-:B------:R-:W-:Y:S02]  /*7c70*/  HADD2.F32 R34, -RZ, R37.reuse.H0_H0 ;  /* 0x20000025ff227230 */ /* 0x100fe40000004100 */
[----:B------:R-:W-:Y:S02]  /*7c80*/  HADD2.F32 R35, -RZ, R37.H1_H1 ;  /* 0x30000025ff237230 */ /* 0x000fe40000004100 */
[----:B------:R-:W-:Y:S01]  /*7c90*/  UIADD3 UR4, UPT, UPT, UR4, 0x220, URZ ;  /* 0x0000022004047890 */ /* 0x000fe2000fffe0ff */
[--C-:B------:R-:W-:Y:S02]  /*7ca0*/  HADD2.F32 R36, -RZ, R38.reuse.H0_H0 ;  /* 0x20000026ff247230 */ /* 0x100fe40000004100 */
[----:B------:R-:W-:Y:S01]  /*7cb0*/  HADD2.F32 R37, -RZ, R38.H1_H1 ;  /* 0x30000026ff257230 */ /* 0x000fe20000004100 */
[----:B------:R-:W-:Y:S01]  /*7cc0*/  UPRMT UR4, UR54, 0x654, UR4 ;  /* 0x0000065436047896 */ /* 0x000fe20008000004 */
[--C-:B------:R-:W-:Y:S02]  /*7cd0*/  HADD2.F32 R38, -RZ, R39.reuse.H0_H0 ;  /* 0x20000027ff267230 */ /* 0x100fe40000004100 */
[----:B------:R-:W-:Y:S02]  /*7ce0*/  HADD2.F32 R39, -RZ, R39.H1_H1 ;  /* 0x30000027ff277230 */ /* 0x000fe40000004100 */
[C---:B-1----:R-:W-:Y:S01]  /*7cf0*/  FMUL R4, R24.reuse, R4 ;  /* 0x0000000418047220 */ /* 0x042fe20000400000 */
[C---:B------:R-:W-:Y:S01]  /*7d00*/  FMUL R5, R24.reuse, R5 ;  /* 0x0000000518057220 */ /* 0x040fe20000400000 */
[C---:B------:R-:W-:Y:S01]  /*7d10*/  FMUL R6, R24.reuse, R6 ;  /* 0x0000000618067220 */ /* 0x040fe20000400000 */
[----:B------:R-:W-:Y:S01]  /*7d20*/  FMUL R7, R24, R7 ;  /* 0x0000000718077220 */ /* 0x000fe20000400000 */
[----:B------:R-:W-:Y:S01]  /*7d30*/  SYNCS.ARRIVE.TRANS64.RED.A1T0 RZ, [UR4], RZ ;  /* 0x000000ffffff79a7 */ /* 0x000fe20008100404 */
[C---:B------:R-:W-:Y:S01]  /*7d40*/  FFMA R4, R26.reuse, R20, R4 ;  /* 0x000000141a047223 */ /* 0x040fe20000000004 */
[C---:B------:R-:W-:Y:S01]  /*7d50*/  FFMA R5, R26.reuse, R21, R5 ;  /* 0x000000151a057223 */ /* 0x040fe20000000005 */
[C---:B------:R-:W-:Y:S01]  /*7d60*/  FFMA R6, R26.reuse, R25, R6 ;  /* 0x000000191a067223 */ /* 0x040fe20000000006 */
[----:B------:R-:W-:Y:S01]  /*7d70*/  FFMA R7, R26, R27, R7 ;  /* 0x0000001b1a077223 */ /* 0x000fe20000000007 */
[C---:B------:R-:W-:Y:S01]  /*7d80*/  FMUL R8, R24.reuse, R8 ;  /* 0x0000000818087220 */ /* 0x040fe20000400000 */
[C---:B------:R-:W-:Y:S01]  /*7d90*/  FMUL R9, R24.reuse, R9 ;  /* 0x0000000918097220 */ /* 0x040fe20000400000 */
[----:B------:R-:W-:Y:S01]  /*7da0*/  F2FP.F16.F32.PACK_AB R4, R5, R4 ;  /* 0x000000040504723e */ /* 0x000fe200000000ff */
[----:B------:R-:W-:Y:S01]  /*7db0*/  FMUL R10, R24, R10 ;  /* 0x0000000a180a7220 */ /* 0x000fe20000400000 */
[----:B------:R-:W-:Y:S01]  /*7dc0*/  F2FP.F16.F32.PACK_AB R5, R7, R6 ;  /* 0x000000060705723e */ /* 0x000fe200000000ff */
[C---:B------:R-:W-:Y:S01]  /*7dd0*/  FFMA R8, R26.reuse, R28, R8 ;  /* 0x0000001c1a087223 */ /* 0x040fe20000000008 */
[----:B------:R-:W-:Y:S01]  /*7de0*/  FFMA R9, R26, R29, R9 ;  /* 0x0000001d1a097223 */ /* 0x000fe20000000009 */
[C---:B------:R-:W-:Y:S01]  /*7df0*/  FMUL R11, R24.reuse, R11 ;  /* 0x0000000b180b7220 */ /* 0x040fe20000400000 */
[C---:B------:R-:W-:Y:S01]  /*7e00*/  FMUL R0, R24.reuse, R12 ;  /* 0x0000000c18007220 */ /* 0x040fe20000400000 */
[----:B------:R-:W-:Y:S01]  /*7e10*/  FMUL R2, R24, R13 ;  /* 0x0000000d18027220 */ /* 0x000fe20000400000 */
[----:B------:R-:W-:Y:S01]  /*7e20*/  FFMA R10, R26, R30, R10 ;  /* 0x0000001e1a0a7223 */ /* 0x000fe2000000000a */
[----:B------:R-:W-:Y:S01]  /*7e30*/  FMUL R3, R24, R14 ;  /* 0x0000000e18037220 */ /* 0x000fe20000400000 */
[----:B------:R-:W-:Y:S01]  /*7e40*/  F2FP.F16.F32.PACK_AB R6, R9, R8 ;  /* 0x000000080906723e */ /* 0x000fe200000000ff */
[----:B------:R-:W-:Y:S01]  /*7e50*/  FFMA R11, R26, R31, R11 ;  /* 0x0000001f1a0b7223 */ /* 0x000fe2000000000b */
[C---:B------:R-:W-:Y:S01]  /*7e60*/  FMUL R15, R24.reuse, R15 ;  /* 0x0000000f180f7220 */ /* 0x040fe20000400000 */
[----:B------:R-:W-:Y:S01]  /*7e70*/  FMUL R12, R24, R16 ;  /* 0x00000010180c7220 */ /* 0x000fe20000400000 */
[----:B------:R-:W-:Y:S01]  /*7e80*/  FFMA R0, R26, R32, R0 ;  /* 0x000000201a007223 */ /* 0x000fe20000000000 */
[----:B------:R-:W-:Y:S01]  /*7e90*/  MOV R8, UR45 ;  /* 0x0000002d00087c02 */ /* 0x000fe20008000f00 */
[----:B------:R-:W-:Y:S01]  /*7ea0*/  FMUL R13, R24, R17 ;  /* 0x00000011180d7220 */ /* 0x000fe20000400000 */
[----:B------:R-:W-:Y:S01]  /*7eb0*/  FFMA R2, R26, R33, R2 ;  /* 0x000000211a027223 */ /* 0x000fe20000000002 */
[----:B------:R-:W-:Y:S01]  /*7ec0*/  FMUL R14, R24, R18 ;  /* 0x00000012180e7220 */ /* 0x000fe20000400000 */
[C---:B------:R-:W-:Y:S01]  /*7ed0*/  FFMA R3, R26.reuse, R34, R3 ;  /* 0x000000221a037223 */ /* 0x040fe20000000003 */
[----:B------:R-:W-:Y:S01]  /*7ee0*/  FFMA R15, R26, R35, R15 ;  /* 0x000000231a0f7223 */ /* 0x000fe2000000000f */
[----:B------:R-:W-:Y:S01]  /*7ef0*/  FMUL R19, R24, R19 ;  /* 0x0000001318137220 */ /* 0x000fe20000400000 */
[----:B------:R-:W-:Y:S01]  /*7f00*/  FFMA R12, R26, R36, R12 ;  /* 0x000000241a0c7223 */ /* 0x000fe2000000000c */
        /* <DEDUP_REMOVED lines=22> */
[----:B------:R-:W-:Y:S02]  /*8070*/  ULEA UR5, UR45, UR44, 0xc ;  /* 0x0000002c2d057291 */ /* 0x000fe4000f8e60ff */
[----:B------:R-:W-:Y:S02]  /*8080*/  UIADD3 UR9, UPT, UPT, UR49, 0x20, URZ ;  /* 0x0000002031097890 */ /* 0x000fe4000fffe0ff */
[----:B------:R-:W-:Y:S01]  /*8090*/  UIADD3 UR8, UPT, UPT, UR5, 0x400, URZ ;  /* 0x0000040005087890 */ /* 0x000fe2000fffe0ff */
[----:B------:R-:W-:Y:S01]  /*80a0*/  UMOV UR10, UR50 ;  /* 0x00000032000a7c82 */ /* 0x000fe20008000000 */
[----:B------:R-:W-:Y:S01]  /*80b0*/  UMOV UR11, UR36 ;  /* 0x00000024000b7c82 */ /* 0x000fe20008000000 */
[----:B--2---:R-:W-:Y:S04]  /*80c0*/  UIADD3 UR4, UP0, UPT, UR6, 0x680, URZ ;  /* 0x0000068006047890 */ /* 0x004fe8000ff1e0ff */
[----:B------:R-:W-:Y:S09]  /*80d0*/  UIADD3.X UR5, UPT, UPT, URZ, UR7, URZ, UP0, !UPT ;  /* 0x00000007ff057290 */ /* 0x000ff200087fe4ff */
[----:B------:R2:W-:Y:S02]  /*80e0*/  UTMASTG.3D [UR8], [UR4] ;  /* 0x00000008040073b5 */ /* 0x0005e40008010000 */
[----:B--2---:R0:W-:Y:S02]  /*80f0*/  UTMACMDFLUSH ;  /* 0x00000000000079b7 */ /* 0x0041e40000000000 */
.L_x_136:
[----:B------:R-:W-:Y:S05]  /*8100*/  BSYNC.RECONVERGENT B0 ;  /* 0x0000000000007941 */ /* 0x000fea0003800200 */
.L_x_135:
[----:B------:R-:W-:Y:S01]  /*8110*/  UIADD3 UR4, UPT, UPT, UR45, 0x1, URZ ;  /* 0x000000012d047890 */ /* 0x000fe2000fffe0ff */
[----:B------:R-:W-:Y:S03]  /*8120*/  BSSY.RECONVERGENT B0, `(.L_x_137) ;  /* 0x0000008000007945 */ /* 0x000fe60003800200 */
[----:B------:R-:W-:Y:S04]  /*8130*/  UISETP.NE.AND UP0, UPT, UR4, 0x3, UPT ;  /* 0x000000030400788c */ /* 0x000fe8000bf05270 */
[----:B------:R-:W-:Y:S02]  /*8140*/  UISETP.EQ.XOR UP1, UPT, UR47, 0x3, !UP0 ;  /* 0x000000032f00788c */ /* 0x000fe4000c722a70 */
[----:B------:R-:W-:Y:S02]  /*8150*/  USEL UR46, UR4, URZ, UP0 ;  /* 0x000000ff042e7287 */ /* 0x000fe40008000000 */
[----:B------:R-:W-:Y:S04]  /*8160*/  USEL UR5, URZ, 0x1, !UP1 ;  /* 0x00000001ff057887 */ /* 0x000fe8000c800000 */
[----:B------:R-:W-:Y:S01]  /*8170*/  ULOP3.LUT UR55, UR55, UR5, URZ, 0x3c, !UPT ;  /* 0x0000000537377292 */ /* 0x000fe2000f8e3cff */
[----:B------:R-:W-:Y:S11]  /*8180*/  @P0 BRA `(.L_x_138) ;  /* 0x0000000000040947 */ /* 0x000ff60003800000 */
[----:B------:R-:W-:Y:S04]  /*8190*/  DEPBAR.LE SB0, 0x1 ;  /* 0x000080400000791a */ /* 0x000fe80000000000 */
.L_x_138:
[----:B------:R-:W-:Y:S05]  /*81a0*/  BSYNC.RECONVERGENT B0 ;  /* 0x0000000000007941 */ /* 0x000fea0003800200 */
.L_x_137:
[----:B------:R-:W-:Y:S01]  /*81b0*/  BAR.SYNC.DEFER_BLOCKING 0x1, 0x80 ;  /* 0x0042000000007b1d */ /* 0x000fe20000010000 */
[----:B------:R-:W-:Y:S01]  /*81c0*/  UISETP.NE.AND UP0, UPT, UR53, -0x2, UPT ;  /* 0xfffffffe3500788c */ /* 0x000fe2000bf05270 */
[----:B------:R-:W-:Y:S08]  /*81d0*/  IADD3 R22, PT, PT, R22, 0x1, RZ ;  /* 0x0000000116167810 */ /* 0x000ff00007ffe0ff */
[----:B------:R-:W-:Y:S05]  /*81e0*/  BRA.U !UP0, `(.L_x_139) ;  /* 0x0000000108287547 */ /* 0x000fea000b800000 */
[----:B------:R-:W-:Y:S01]  /*81f0*/  ISETP.NE.AND P0, PT, R61, RZ, PT ;  /* 0x000000ff3d00720c */ /* 0x000fe20003f05270 */
[----:B------:R-:W-:Y:S01]  /*8200*/  IMAD.U32 R2, RZ, RZ, UR52 ;  /* 0x00000034ff027e24 */ /* 0x000fe2000f8e00ff */
[----:B------:R-:W-:Y:S01]  /*8210*/  UIADD3 UR4, UPT, UPT, UR52, 0x1, URZ ;  /* 0x0000000134047890 */ /* 0x000fe2000fffe0ff */
[----:B------:R-:W-:Y:S03]  /*8220*/  IMAD.U32 R0, RZ, RZ, UR54 ;  /* 0x00000036ff007e24 */ /* 0x000fe6000f8e00ff */
[----:B------:R-:W-:Y:S04]  /*8230*/  UISETP.NE.AND UP0, UPT, UR4, 0x3, UPT ;  /* 0x000000030400788c */ /* 0x000fe8000bf05270 */
[----:B------:R-:W-:Y:S03]  /*8240*/  USEL UR52, UR4, URZ, UP0 ;  /* 0x000000ff04347287 */ /* 0x000fe60008000000 */
[----:B------:R-:W-:Y:S05]  /*8250*/  @P0 LEA R2, R2, UR44, 0x3 ;  /* 0x0000002c02020c11 */ /* 0x000fea000f8e18ff */
[----:B------:R-:W-:Y:S05]  /*8260*/  @P0 VIADD R2, R2, 0x1b8 ;  /* 0x000001b802020836 */ /* 0x000fea0000000000 */
[----:B------:R-:W-:Y:S04]  /*8270*/  @P0 PRMT R0, R0, 0x654, R2 ;  /* 0x0000065400000816 */ /* 0x000fe80000000002 */
[----:B------:R2:W-:Y:S03]  /*8280*/  @P0 SYNCS.ARRIVE.TRANS64.RED.A1T0 RZ, [R0+URZ], RZ ;  /* 0x000000ff00ff09a7 */ /* 0x0005e600081004ff */
.L_x_139:
[----:B------:R-:W-:Y:S01]  /*8290*/  R2UR UR6, R60 ;  /* 0x000000003c0672ca */ /* 0x000fe200000e0000 */
[----:B------:R-:W-:Y:S01]  /*82a0*/  UIADD3 UR53, UPT, UPT, UR53, 0x2, URZ ;  /* 0x0000000235357890 */ /* 0x000fe2000fffe0ff */
[----:B------:R-:W-:Y:S02]  /*82b0*/  R2UR UR5, R47 ;  /* 0x000000002f0572ca */ /* 0x000fe400000e0000 */
[----:B------:R-:W-:Y:S02]  /*82c0*/  R2UR UR4, R48 ;  /* 0x00000000300472ca */ /* 0x000fe400000e0000 */
[----:B------:R-:W-:Y:S02]  /*82d0*/  R2UR UR36, R58 ;  /* 0x000000003a2472ca */ /* 0x000fe400000e0000 */
[----:B------:R-:W-:Y:S02]  /*82e0*/  ISETP.NE.AND P0, PT, R51, 0x2, PT ;  /* 0x000000023300780c */ /* 0x000fe40003f05270 */
[----:B------:R-:W-:Y:S02]  /*82f0*/  ISETP.NE.AND P1, PT, R22, 0x4, PT ;  /* 0x000000041600780c */ /* 0x000fe40003f25270 */
[----:B------:R-:W-:Y:S01]  /*8300*/  SEL R2, RZ, 0x1, P0 ;  /* 0x00000001ff027807 */ /* 0x000fe20000000000 */
[----:B------:R-:W-:Y:S01]  /*8310*/  UISETP.NE.AND UP0, UPT, UR6, URZ, UPT ;  /* 0x000000ff0600728c */ /* 0x000fe2000bf05270 */
[----:B--2---:R-:W-:Y:S01]  /*8320*/  SEL R0, RZ, 0x1, P1 ;  /* 0x00000001ff007807 */ /* 0x004fe20000800000 */
[----:B------:R-:W-:Y:S01]  /*8330*/  UIADD3 UR32, UPT, UPT, UR37, UR5, URZ ;  /* 0x0000000525207290 */ /* 0x000fe2000fffe0ff */
[----:B------:R-:W-:Y:S01]  /*8340*/  LOP3.LUT R52, R52, R2, RZ, 0x3c, !PT ;  /* 0x0000000234347212 */ /* 0x000fe200078e3cff */
[----:B------:R-:W-:Y:S01]  /*8350*/  UIADD3 UR29, UPT, UPT, UR38, UR4, URZ ;  /* 0x00000004261d7290 */ /* 0x000fe2000fffe0ff */
[----:B------:R-:W-:Y:S02]  /*8360*/  LOP3.LUT R53, R53, R0, RZ, 0x3c, !PT ;  /* 0x0000000035357212 */ /* 0x000fe400078e3cff */
[----:B------:R-:W-:Y:S02]  /*8370*/  SEL R51, R51, RZ, P0 ;  /* 0x000000ff33337207 */ /* 0x000fe40000000000 */
[----:B------:R-:W-:Y:S01]  /*8380*/  SEL R22, R22, RZ, P1 ;  /* 0x000000ff16167207 */ /* 0x000fe20000800000 */
[----:B------:R-:W-:Y:S06]  /*8390*/  BRA.U UP0, `(.L_x_140) ;  /* 0xffffffdd005c7547 */ /* 0x000fec000b83ffff */
[----:B------:R-:W-:-:S13]  /*83a0*/  R2UR UR4, R49 ;  /* 0x00000000310472ca */ /* 0x000fda00000e0000 */
[----:B------:R-:W-:-:S09]  /*83b0*/  UISETP.NE.AND UP0, UPT, UR4, URZ, UPT ;  /* 0x000000ff0400728c */ /* 0x000fd2000bf05270 */
[----:B------:R-:W-:Y:S05]  /*83c0*/  BRA.U !UP0, `(.L_x_141) ;  /* 0x0000000108487547 */ /* 0x000fea000b800000 */
[----:B------:R-:W2:Y:S02]  /*83d0*/  LDCU.64 UR4, c[0x0][0x890] ;  /* 0x00011200ff0477ac */ /* 0x000ea40008000a00 */
[----:B--2---:R-:W-:-:S04]  /*83e0*/  UISETP.NE.U32.AND UP0, UPT, UR4, URZ, UPT ;  /* 0x000000ff0400728c */ /* 0x004fc8000bf05070 */
[----:B------:R-:W-:-:S09]  /*83f0*/  UISETP.NE.AND.EX UP0, UPT, UR5, URZ, UPT, UP0 ;  /* 0x000000ff0500728c */ /* 0x000fd2000bf05300 */
[----:B------:R-:W-:Y:S05]  /*8400*/  BRA.U UP0, `(.L_x_142) ;  /* 0x00000001000c7547 */ /* 0x000fea000b800000 */
[----:B------:R-:W-:-:S13]  /*8410*/  FSETP.NEU.AND P0, PT, R26, RZ, PT ;  /* 0x000000ff1a00720b */ /* 0x000fda0003f0d000 */
[----:B------:R-:W-:Y:S05]  /*8420*/  @!P0 EXIT ;  /* 0x000000000000894d */ /* 0x000fea0003800000 */
[----:B------:R-:W-:Y:S05]  /*8430*/  BRA `(.L_x_141) ;  /* 0x00000000002c7947 */ /* 0x000fea0003800000 */
.L_x_142:
[----:B------:R-:W-:Y:S01]  /*8440*/  ISETP.NE.AND P0, PT, R50, RZ, PT ;  /* 0x000000ff3200720c */ /* 0x000fe20003f05270 */
[----:B------:R-:W-:-:S12]  /*8450*/  BSSY.RECONVERGENT B0, `(.L_x_141) ;  /* 0x0000009000007945 */ /* 0x000fd80003800200 */
[----:B------:R-:W-:Y:S05]  /*8460*/  @P0 BRA `(.L_x_143) ;  /* 0x0000000000140947 */ /* 0x000fea0003800000 */
[----:B------:R-:W2:Y:S02]  /*8470*/  LDCU.64 UR4, c[0x0][0x888] ;  /* 0x00011100ff0477ac */ /* 0x000ea40008000a00 */
[----:B--2---:R-:W-:-:S04]  /*8480*/  ISETP.NE.U32.AND P0, PT, RZ, UR4, PT ;  /* 0x00000004ff007c0c */ /* 0x004fc8000bf05070 */
[----:B------:R-:W-:-:S13]  /*8490*/  ISETP.NE.AND.EX P0, PT, RZ, UR5, PT, P0 ;  /* 0x00000005ff007c0c */ /* 0x000fda000bf05300 */
[----:B------:R-:W-:Y:S05]  /*84a0*/  @!P0 EXIT ;  /* 0x000000000000894d */ /* 0x000fea0003800000 */
[----:B------:R-:W-:Y:S05]  /*84b0*/  BRA `(.L_x_144) ;  /* 0x0000000000087947 */ /* 0x000fea0003800000 */
.L_x_143:
[----:B------:R-:W-:-:S13]  /*84c0*/  FSETP.NEU.AND P0, PT, R26, RZ, PT ;  /* 0x000000ff1a00720b */ /* 0x000fda0003f0d000 */
[----:B------:R-:W-:Y:S05]  /*84d0*/  @!P0 EXIT ;  /* 0x000000000000894d */ /* 0x000fea0003800000 */
.L_x_144:
[----:B------:R-:W-:Y:S05]  /*84e0*/  BSYNC.RECONVERGENT B0 ;  /* 0x0000000000007941 */ /* 0x000fea0003800200 */
.L_x_141:
[----:B------:R-:W-:Y:S01]  /*84f0*/  ULEA UR4, UR52, UR44, 0x3 ;  /* 0x0000002c34047291 */ /* 0x000fe2000f8e18ff */
[----:B------:R-:W-:-:S04]  /*8500*/  DEPBAR.LE SB0, 0x0 ;  /* 0x000080000000791a */ /* 0x000fc80000000000 */
[----:B------:R-:W-:-:S04]  /*8510*/  UIADD3 UR4, UPT, UPT, UR4, 0x1b8, URZ ;  /* 0x000001b804047890 */ /* 0x000fc8000fffe0ff */
[----:B------:R-:W-:-:S09]  /*8520*/  UPRMT UR4, UR54, 0x654, UR4 ;  /* 0x0000065436047896 */ /* 0x000fd20008000004 */
[----:B------:R-:W-:Y:S01]  /*8530*/  SYNCS.ARRIVE.TRANS64.RED.A1T0 RZ, [UR4], RZ ;  /* 0x000000ffffff79a7 */ /* 0x000fe20008100404 */
[----:B------:R-:W-:Y:S05]  /*8540*/  EXIT ;  /* 0x000000000000794d */ /* 0x000fea0003800000 */
.L_x_25:
[----:B--2---:R2:W3:Y:S02]  /*8550*/  SYNCS.PHASECHK.TRANS64.TRYWAIT P0, [R0+URZ+0x250], R2 ;  /* 0x00025002000075a7 */ /* 0x0044e400080011ff */
[----:B---3--:R-:W-:Y:S05]  /*8560*/  @!P0 NANOSLEEP.SYNCS 0x989680 ;  /* 0x009896800000895d */ /* 0x008fea0003900000 */
[----:B------:R-:W3:Y:S02]  /*8570*/  @!P0 SYNCS.PHASECHK.TRANS64 P0, [R0+URZ+0x250], R2 ;  /* 0x00025002000085a7 */ /* 0x000ee400080010ff */
[----:B---3--:R-:W-:Y:S05]  /*8580*/  @!P0 BRA `(.L_x_25) ;  /* 0xfffffffc00f08947 */ /* 0x008fea000383ffff */
[----:B------:R-:W-:Y:S05]  /*8590*/  BRA `(.L_x_145) ;  /* 0xffffff9400d07947 */ /* 0x000fea000383ffff */
.L_x_28:
[----:B-1----:R-:W-:-:S07]  /*85a0*/  MOV R0, UR33 ;  /* 0x0000002100007c02 */ /* 0x002fce0008000f00 */
.L_x_146:
[----:B-1----:R1:W2:Y:S02]  /*85b0*/  SYNCS.PHASECHK.TRANS64.TRYWAIT P0, [R0+URZ+0xd0], R3 ;  /* 0x0000d003000075a7 */ /* 0x0022a400080011ff */
[----:B--2---:R-:W-:Y:S05]  /*85c0*/  @!P0 NANOSLEEP.SYNCS 0x989680 ;  /* 0x009896800000895d */ /* 0x004fea0003900000 */
[----:B------:R-:W2:Y:S02]  /*85d0*/  @!P0 SYNCS.PHASECHK.TRANS64 P0, [R0+URZ+0xd0], R3 ;  /* 0x0000d003000085a7 */ /* 0x000ea400080010ff */
[----:B--2---:R-:W-:Y:S05]  /*85e0*/  @!P0 BRA `(.L_x_146) ;  /* 0xfffffffc00f08947 */ /* 0x004fea000383ffff */
[----:B------:R-:W-:Y:S05]  /*85f0*/  BRA `(.L_x_27) ;  /* 0xffffff98001c7947 */ /* 0x000fea000383ffff */
.L_x_35:
[----:B-1----:R-:W-:-:S07]  /*8600*/  MOV R0, UR17 ;  /* 0x0000001100007c02 */ /* 0x002fce0008000f00 */
.L_x_147:
[----:B-1----:R1:W2:Y:S02]  /*8610*/  SYNCS.PHASECHK.TRANS64.TRYWAIT P0, [R0+URZ+0xd0], R3 ;  /* 0x0000d003000075a7 */ /* 0x0022a400080011ff */
[----:B--2---:R-:W-:Y:S05]  /*8620*/  @!P0 NANOSLEEP.SYNCS 0x989680 ;  /* 0x009896800000895d */ /* 0x004fea0003900000 */
[----:B------:R-:W2:Y:S02]  /*8630*/  @!P0 SYNCS.PHASECHK.TRANS64 P0, [R0+URZ+0xd0], R3 ;  /* 0x0000d003000085a7 */ /* 0x000ea400080010ff */
[----:B--2---:R-:W-:Y:S05]  /*8640*/  @!P0 BRA `(.L_x_147) ;  /* 0xfffffffc00f08947 */ /* 0x004fea000383ffff */
[----:B------:R-:W-:Y:S05]  /*8650*/  BRA `(.L_x_34) ;  /* 0xffffff9800e87947 */ /* 0x000fea000383ffff */
.L_x_40:
[----:B-1----:R1:W2:Y:S02]  /*8660*/  SYNCS.PHASECHK.TRANS64.TRYWAIT P0, [R3+URZ+0x1e0], R0 ;  /* 0x0001e000030075a7 */ /* 0x0022a400080011ff */
[----:B--2---:R-:W-:Y:S05]  /*8670*/  @!P0 NANOSLEEP.SYNCS 0x989680 ;  /* 0x009896800000895d */ /* 0x004fea0003900000 */
[----:B------:R-:W2:Y:S02]  /*8680*/  @!P0 SYNCS.PHASECHK.TRANS64 P0, [R3+URZ+0x1e0], R0 ;  /* 0x0001e000030085a7 */ /* 0x000ea400080010ff */
[----:B--2---:R-:W-:Y:S05]  /*8690*/  @!P0 BRA `(.L_x_40) ;  /* 0xfffffffc00f08947 */ /* 0x004fea000383ffff */
[----:B------:R-:W-:Y:S05]  /*86a0*/  BRA `(.L_x_148) ;  /* 0xffffff9c009c7947 */ /* 0x000fea000383ffff */
.L_x_44:
[----:B------:R-:W-:-:S07]  /*86b0*/  MOV R0, UR4 ;  /* 0x0000000400007c02 */ /* 0x000fce0008000f00 */
.L_x_149:
[----:B-1----:R1:W2:Y:S02]  /*86c0*/  SYNCS.PHASECHK.TRANS64.TRYWAIT P0, [R0+URZ], R2 ;  /* 0x00000002000075a7 */ /* 0x0022a400080011ff */
[----:B--2---:R-:W-:Y:S05]  /*86d0*/  @!P0 NANOSLEEP.SYNCS 0x989680 ;  /* 0x009896800000895d */ /* 0x004fea0003900000 */
[----:B------:R-:W2:Y:S02]  /*86e0*/  @!P0 SYNCS.PHASECHK.TRANS64 P0, [R0+URZ], R2 ;  /* 0x00000002000085a7 */ /* 0x000ea400080010ff */
[----:B--2---:R-:W-:Y:S05]  /*86f0*/  @!P0 BRA `(.L_x_149) ;  /* 0xfffffffc00f08947 */ /* 0x004fea000383ffff */
[----:B------:R-:W-:Y:S05]  /*8700*/  BRA `(.L_x_150) ;  /* 0xffffffa400487947 */ /* 0x000fea000383ffff */
.L_x_45:
[----:B------:R-:W-:-:S07]  /*8710*/  MOV R0, UR5 ;  /* 0x0000000500007c02 */ /* 0x000fce0008000f00 */
.L_x_151:
[----:B-1----:R1:W2:Y:S02]  /*8720*/  SYNCS.PHASECHK.TRANS64.TRYWAIT P0, [R0+URZ], R3 ;  /* 0x00000003000075a7 */ /* 0x0022a400080011ff */
[----:B--2---:R-:W-:Y:S05]  /*8730*/  @!P0 NANOSLEEP.SYNCS 0x989680 ;  /* 0x009896800000895d */ /* 0x004fea0003900000 */
[----:B------:R-:W2:Y:S02]  /*8740*/  @!P0 SYNCS.PHASECHK.TRANS64 P0, [R0+URZ], R3 ;  /* 0x00000003000085a7 */ /* 0x000ea400080010ff */
[----:B--2---:R-:W-:Y:S05]  /*8750*/  @!P0 BRA `(.L_x_151) ;  /* 0xfffffffc00f08947 */ /* 0x004fea000383ffff */
[----:B------:R-:W-:Y:S05]  /*8760*/  BRA `(.L_x_152) ;  /* 0xffffffa400547947 */ /* 0x000fea000383ffff */
.L_x_46:
[----:B------:R-:W-:-:S07]  /*8770*/  MOV R0, UR5 ;  /* 0x0000000500007c02 */ /* 0x000fce0008000f00 */
.L_x_153:
[----:B-1----:R1:W2:Y:S02]  /*8780*/  SYNCS.PHASECHK.TRANS64.TRYWAIT P0, [R0+URZ], R3 ;  /* 0x00000003000075a7 */ /* 0x0022a400080011ff */
[----:B--2---:R-:W-:Y:S05]  /*8790*/  @!P0 NANOSLEEP.SYNCS 0x989680 ;  /* 0x009896800000895d */ /* 0x004fea0003900000 */
[----:B------:R-:W2:Y:S02]  /*87a0*/  @!P0 SYNCS.PHASECHK.TRANS64 P0, [R0+URZ], R3 ;  /* 0x00000003000085a7 */ /* 0x000ea400080010ff */
[----:B--2---:R-:W-:Y:S05]  /*87b0*/  @!P0 BRA `(.L_x_153) ;  /* 0xfffffffc00f08947 */ /* 0x004fea000383ffff */
[----:B------:R-:W-:Y:S05]  /*87c0*/  BRA `(.L_x_154) ;  /* 0xffffffa400607947 */ /* 0x000fea000383ffff */
.L_x_47:
[----:B------:R-:W-:-:S07]  /*87d0*/  MOV R0, UR5 ;  /* 0x0000000500007c02 */ /* 0x000fce0008000f00 */
.L_x_155:
[----:B-1----:R1:W2:Y:S02]  /*87e0*/  SYNCS.PHASECHK.TRANS64.TRYWAIT P0, [R0+URZ], R3 ;  /* 0x00000003000075a7 */ /* 0x0022a400080011ff */
[----:B--2---:R-:W-:Y:S05]  /*87f0*/  @!P0 NANOSLEEP.SYNCS 0x989680 ;  /* 0x009896800000895d */ /* 0x004fea0003900000 */
[----:B------:R-:W2:Y:S02]  /*8800*/  @!P0 SYNCS.PHASECHK.TRANS64 P0, [R0+URZ], R3 ;  /* 0x00000003000085a7 */ /* 0x000ea400080010ff */
[----:B--2---:R-:W-:Y:S05]  /*8810*/  @!P0 BRA `(.L_x_155) ;  /* 0xfffffffc00f08947 */ /* 0x004fea000383ffff */
[----:B------:R-:W-:Y:S05]  /*8820*/  BRA `(.L_x_156) ;  /* 0xffffffa4006c7947 */ /* 0x000fea000383ffff */
.L_x_48:
[----:B------:R-:W-:-:S07]  /*8830*/  MOV R0, UR5 ;  /* 0x0000000500007c02 */ /* 0x000fce0008000f00 */
.L_x_157:
[----:B-1----:R1:W2:Y:S02]  /*8840*/  SYNCS.PHASECHK.TRANS64.TRYWAIT P0, [R0+URZ], R3 ;  /* 0x00000003000075a7 */ /* 0x0022a400080011ff */
[----:B--2---:R-:W-:Y:S05]  /*8850*/  @!P0 NANOSLEEP.SYNCS 0x989680 ;  /* 0x009896800000895d */ /* 0x004fea0003900000 */
[----:B------:R-:W2:Y:S02]  /*8860*/  @!P0 SYNCS.PHASECHK.TRANS64 P0, [R0+URZ], R3 ;  /* 0x00000003000085a7 */ /* 0x000ea400080010ff */
[----:B--2---:R-:W-:Y:S05]  /*8870*/  @!P0 BRA `(.L_x_157) ;  /* 0xfffffffc00f08947 */ /* 0x004fea000383ffff */
[----:B------:R-:W-:Y:S05]  /*8880*/  BRA `(.L_x_158) ;  /* 0xffffffa400787947 */ /* 0x000fea000383ffff */
.L_x_49:
[----:B------:R-:W-:-:S07]  /*8890*/  MOV R0, UR5 ;  /* 0x0000000500007c02 */ /* 0x000fce0008000f00 */
.L_x_159:
[----:B-1----:R1:W2:Y:S02]  /*88a0*/  SYNCS.PHASECHK.TRANS64.TRYWAIT P0, [R0+URZ], R3 ;  /* 0x00000003000075a7 */ /* 0x0022a400080011ff */
[----:B--2---:R-:W-:Y:S05]  /*88b0*/  @!P0 NANOSLEEP.SYNCS 0x989680 ;  /* 0x009896800000895d */ /* 0x004fea0003900000 */
[----:B------:R-:W2:Y:S02]  /*88c0*/  @!P0 SYNCS.PHASECHK.TRANS64 P0, [R0+URZ], R3 ;  /* 0x00000003000085a7 */ /* 0x000ea400080010ff */
[----:B--2---:R-:W-:Y:S05]  /*88d0*/  @!P0 BRA `(.L_x_159) ;  /* 0xfffffffc00f08947 */ /* 0x004fea000383ffff */
[----:B------:R-:W-:Y:S05]  /*88e0*/  BRA `(.L_x_160) ;  /* 0xffffffa400847947 */ /* 0x000fea000383ffff */
.L_x_50:
[----:B------:R-:W-:-:S07]  /*88f0*/  MOV R0, UR5 ;  /* 0x0000000500007c02 */ /* 0x000fce0008000f00 */
.L_x_161:
[----:B-1----:R1:W2:Y:S02]  /*8900*/  SYNCS.PHASECHK.TRANS64.TRYWAIT P0, [R0+URZ], R3 ;  /* 0x00000003000075a7 */ /* 0x0022a400080011ff */
[----:B--2---:R-:W-:Y:S05]  /*8910*/  @!P0 NANOSLEEP.SYNCS 0x989680 ;  /* 0x009896800000895d */ /* 0x004fea0003900000 */
[----:B------:R-:W2:Y:S02]  /*8920*/  @!P0 SYNCS.PHASECHK.TRANS64 P0, [R0+URZ], R3 ;  /* 0x00000003000085a7 */ /* 0x000ea400080010ff */
[----:B--2---:R-:W-:Y:S05]  /*8930*/  @!P0 BRA `(.L_x_161) ;  /* 0xfffffffc00f08947 */ /* 0x004fea000383ffff */
[----:B------:R-:W-:Y:S05]  /*8940*/  BRA `(.L_x_162) ;  /* 0xffffffa400907947 */ /* 0x000fea000383ffff */
.L_x_51:
[----:B------:R-:W-:-:S07]  /*8950*/  MOV R0, UR5 ;  /* 0x0000000500007c02 */ /* 0x000fce0008000f00 */
.L_x_163:
[----:B-1----:R1:W2:Y:S02]  /*8960*/  SYNCS.PHASECHK.TRANS64.TRYWAIT P0, [R0+URZ], R3 ;  /* 0x00000003000075a7 */ /* 0x0022a400080011ff */
[----:B--2---:R-:W-:Y:S05]  /*8970*/  @!P0 NANOSLEEP.SYNCS 0x989680 ;  /* 0x009896800000895d */ /* 0x004fea0003900000 */
[----:B------:R-:W2:Y:S02]  /*8980*/  @!P0 SYNCS.PHASECHK.TRANS64 P0, [R0+URZ], R3 ;  /* 0x00000003000085a7 */ /* 0x000ea400080010ff */
[----:B--2---:R-:W-:Y:S05]  /*8990*/  @!P0 BRA `(.L_x_163) ;  /* 0xfffffffc00f08947 */ /* 0x004fea000383ffff */
[----:B------:R-:W-:Y:S05]  /*89a0*/  BRA `(.L_x_164) ;  /* 0xffffffa4009c7947 */ /* 0x000fea000383ffff */
.L_x_52:
[----:B------:R-:W-:-:S07]  /*89b0*/  MOV R0, UR5 ;  /* 0x0000000500007c02 */ /* 0x000fce0008000f00 */
.L_x_165:
[----:B-1----:R1:W2:Y:S02]  /*89c0*/  SYNCS.PHASECHK.TRANS64.TRYWAIT P0, [R0+URZ], R3 ;  /* 0x00000003000075a7 */ /* 0x0022a400080011ff */
[----:B--2---:R-:W-:Y:S05]  /*89d0*/  @!P0 NANOSLEEP.SYNCS 0x989680 ;  /* 0x009896800000895d */ /* 0x004fea0003900000 */
[----:B------:R-:W2:Y:S02]  /*89e0*/  @!P0 SYNCS.PHASECHK.TRANS64 P0, [R0+URZ], R3 ;  /* 0x00000003000085a7 */ /* 0x000ea400080010ff */
[----:B--2---:R-:W-:Y:S05]  /*89f0*/  @!P0 BRA `(.L_x_165) ;  /* 0xfffffffc00f08947 */ /* 0x004fea000383ffff */
[----:B------:R-:W-:Y:S05]  /*8a00*/  BRA `(.L_x_166) ;  /* 0xffffffa400a87947 */ /* 0x000fea000383ffff */
.L_x_53:
[----:B------:R-:W-:-:S07]  /*8a10*/  MOV R0, UR5 ;  /* 0x0000000500007c02 */ /* 0x000fce0008000f00 */
.L_x_167:
[----:B-1----:R1:W2:Y:S02]  /*8a20*/  SYNCS.PHASECHK.TRANS64.TRYWAIT P0, [R0+URZ], R3 ;  /* 0x00000003000075a7 */ /* 0x0022a400080011ff */
[----:B--2---:R-:W-:Y:S05]  /*8a30*/  @!P0 NANOSLEEP.SYNCS 0x989680 ;  /* 0x009896800000895d */ /* 0x004fea0003900000 */
[----:B------:R-:W2:Y:S02]  /*8a40*/  @!P0 SYNCS.PHASECHK.TRANS64 P0, [R0+URZ], R3 ;  /* 0x00000003000085a7 */ /* 0x000ea400080010ff */
[----:B--2---:R-:W-:Y:S05]  /*8a50*/  @!P0 BRA `(.L_x_167) ;  /* 0xfffffffc00f08947 */ /* 0x004fea000383ffff */
[----:B------:R-:W-:Y:S05]  /*8a60*/  BRA `(.L_x_168) ;  /* 0xffffffa400b47947 */ /* 0x000fea000383ffff */
.L_x_54:
[----:B------:R-:W-:-:S07]  /*8a70*/  MOV R0, UR5 ;  /* 0x0000000500007c02 */ /* 0x000fce0008000f00 */
.L_x_169:
[----:B-1----:R1:W2:Y:S02]  /*8a80*/  SYNCS.PHASECHK.TRANS64.TRYWAIT P0, [R0+URZ], R3 ;  /* 0x00000003000075a7 */ /* 0x0022a400080011ff */
[----:B--2---:R-:W-:Y:S05]  /*8a90*/  @!P0 NANOSLEEP.SYNCS 0x989680 ;  /* 0x009896800000895d */ /* 0x004fea0003900000 */
[----:B------:R-:W2:Y:S02]  /*8aa0*/  @!P0 SYNCS.PHASECHK.TRANS64 P0, [R0+URZ], R3 ;  /* 0x00000003000085a7 */ /* 0x000ea400080010ff */
[----:B--2---:R-:W-:Y:S05]  /*8ab0*/  @!P0 BRA `(.L_x_169) ;  /* 0xfffffffc00f08947 */ /* 0x004fea000383ffff */
[----:B------:R-:W-:Y:S05]  /*8ac0*/  BRA `(.L_x_170) ;  /* 0xffffffa400c07947 */ /* 0x000fea000383ffff */
.L_x_55:
[----:B------:R-:W-:-:S07]  /*8ad0*/  MOV R0, UR5 ;  /* 0x0000000500007c02 */ /* 0x000fce0008000f00 */
.L_x_171:
[----:B-1----:R1:W2:Y:S02]  /*8ae0*/  SYNCS.PHASECHK.TRANS64.TRYWAIT P0, [R0+URZ], R3 ;  /* 0x00000003000075a7 */ /* 0x0022a400080011ff */
[----:B--2---:R-:W-:Y:S05]  /*8af0*/  @!P0 NANOSLEEP.SYNCS 0x989680 ;  /* 0x009896800000895d */ /* 0x004fea0003900000 */
[----:B------:R-:W2:Y:S02]  /*8b00*/  @!P0 SYNCS.PHASECHK.TRANS64 P0, [R0+URZ], R3 ;  /* 0x00000003000085a7 */ /* 0x000ea400080010ff */
[----:B--2---:R-:W-:Y:S05]  /*8b10*/  @!P0 BRA `(.L_x_171) ;  /* 0xfffffffc00f08947 */ /* 0x004fea000383ffff */
[----:B------:R-:W-:Y:S05]  /*8b20*/  BRA `(.L_x_172) ;  /* 0xffffffa400cc7947 */ /* 0x000fea000383ffff */
.L_x_56:
[----:B------:R-:W-:-:S07]  /*8b30*/  MOV R0, UR5 ;  /* 0x0000000500007c02 */ /* 0x000fce0008000f00 */
.L_x_173:
[----:B-1----:R1:W2:Y:S02]  /*8b40*/  SYNCS.PHASECHK.TRANS64.TRYWAIT P0, [R0+URZ], R3 ;  /* 0x00000003000075a7 */ /* 0x0022a400080011ff */
[----:B--2---:R-:W-:Y:S05]  /*8b50*/  @!P0 NANOSLEEP.SYNCS 0x989680 ;  /* 0x009896800000895d */ /* 0x004fea0003900000 */
[----:B------:R-:W2:Y:S02]  /*8b60*/  @!P0 SYNCS.PHASECHK.TRANS64 P0, [R0+URZ], R3 ;  /* 0x00000003000085a7 */ /* 0x000ea400080010ff */
[----:B--2---:R-:W-:Y:S05]  /*8b70*/  @!P0 BRA `(.L_x_173) ;  /* 0xfffffffc00f08947 */ /* 0x004fea000383ffff */
[----:B------:R-:W-:Y:S05]  /*8b80*/  BRA `(.L_x_174) ;  /* 0xffffffa400d87947 */ /* 0x000fea000383ffff */
.L_x_57:
[----:B------:R-:W-:-:S07]  /*8b90*/  MOV R0, UR5 ;  /* 0x0000000500007c02 */ /* 0x000fce0008000f00 */
.L_x_175:
[----:B-1----:R1:W2:Y:S02]  /*8ba0*/  SYNCS.PHASECHK.TRANS64.TRYWAIT P0, [R0+URZ], R3 ;  /* 0x00000003000075a7 */ /* 0x0022a400080011ff */
[----:B--2---:R-:W-:Y:S05]  /*8bb0*/  @!P0 NANOSLEEP.SYNCS 0x989680 ;  /* 0x009896800000895d */ /* 0x004fea0003900000 */
[----:B------:R-:W2:Y:S02]  /*8bc0*/  @!P0 SYNCS.PHASECHK.TRANS64 P0, [R0+URZ], R3 ;  /* 0x00000003000085a7 */ /* 0x000ea400080010ff */
[----:B--2---:R-:W-:Y:S05]  /*8bd0*/  @!P0 BRA `(.L_x_175) ;  /* 0xfffffffc00f08947 */ /* 0x004fea000383ffff */
[----:B------:R-:W-:Y:S05]  /*8be0*/  BRA `(.L_x_176) ;  /* 0xffffffa400e47947 */ /* 0x000fea000383ffff */
.L_x_58:
[----:B------:R-:W-:-:S07]  /*8bf0*/  MOV R0, UR5 ;  /* 0x0000000500007c02 */ /* 0x000fce0008000f00 */
.L_x_177:
[----:B-1----:R1:W2:Y:S02]  /*8c00*/  SYNCS.PHASECHK.TRANS64.TRYWAIT P0, [R0+URZ], R3 ;  /* 0x00000003000075a7 */ /* 0x0022a400080011ff */
[----:B--2---:R-:W-:Y:S05]  /*8c10*/  @!P0 NANOSLEEP.SYNCS 0x989680 ;  /* 0x009896800000895d */ /* 0x004fea0003900000 */
[----:B------:R-:W2:Y:S02]  /*8c20*/  @!P0 SYNCS.PHASECHK.TRANS64 P0, [R0+URZ], R3 ;  /* 0x00000003000085a7 */ /* 0x000ea400080010ff */
[----:B--2---:R-:W-:Y:S05]  /*8c30*/  @!P0 BRA `(.L_x_177) ;  /* 0xfffffffc00f08947 */ /* 0x004fea000383ffff */
[----:B------:R-:W-:Y:S05]  /*8c40*/  BRA `(.L_x_178) ;  /* 0xffffffa400f07947 */ /* 0x000fea000383ffff */
.L_x_59:
[----:B------:R-:W-:-:S07]  /*8c50*/  MOV R0, UR5 ;  /* 0x0000000500007c02 */ /* 0x000fce0008000f00 */
.L_x_179:
[----:B-1----:R1:W2:Y:S02]  /*8c60*/  SYNCS.PHASECHK.TRANS64.TRYWAIT P0, [R0+URZ], R3 ;  /* 0x00000003000075a7 */ /* 0x0022a400080011ff */
[----:B--2---:R-:W-:Y:S05]  /*8c70*/  @!P0 NANOSLEEP.SYNCS 0x989680 ;  /* 0x009896800000895d */ /* 0x004fea0003900000 */
[----:B------:R-:W2:Y:S02]  /*8c80*/  @!P0 SYNCS.PHASECHK.TRANS64 P0, [R0+URZ], R3 ;  /* 0x00000003000085a7 */ /* 0x000ea400080010ff */
[----:B--2---:R-:W-:Y:S05]  /*8c90*/  @!P0 BRA `(.L_x_179) ;  /* 0xfffffffc00f08947 */ /* 0x004fea000383ffff */
[----:B------:R-:W-:Y:S05]  /*8ca0*/  BRA `(.L_x_180) ;  /* 0xffffffa400fc7947 */ /* 0x000fea000383ffff */
.L_x_60:
[----:B------:R-:W-:-:S07]  /*8cb0*/  MOV R0, UR5 ;  /* 0x0000000500007c02 */ /* 0x000fce0008000f00 */
.L_x_181:
[----:B-1----:R1:W2:Y:S02]  /*8cc0*/  SYNCS.PHASECHK.TRANS64.TRYWAIT P0, [R0+URZ], R3 ;  /* 0x00000003000075a7 */ /* 0x0022a400080011ff */
[----:B--2---:R-:W-:Y:S05]  /*8cd0*/  @!P0 NANOSLEEP.SYNCS 0x989680 ;  /* 0x009896800000895d */ /* 0x004fea0003900000 */
[----:B------:R-:W2:Y:S02]  /*8ce0*/  @!P0 SYNCS.PHASECHK.TRANS64 P0, [R0+URZ], R3 ;  /* 0x00000003000085a7 */ /* 0x000ea400080010ff */
[----:B--2---:R-:W-:Y:S05]  /*8cf0*/  @!P0 BRA `(.L_x_181) ;  /* 0xfffffffc00f08947 */ /* 0x004fea000383ffff */
[----:B------:R-:W-:Y:S05]  /*8d00*/  BRA `(.L_x_182) ;  /* 0xffffffa800087947 */ /* 0x000fea000383ffff */
.L_x_61:
[----:B------:R-:W-:-:S07]  /*8d10*/  MOV R0, UR5 ;  /* 0x0000000500007c02 */ /* 0x000fce0008000f00 */
.L_x_183:
[----:B-1----:R1:W2:Y:S02]  /*8d20*/  SYNCS.PHASECHK.TRANS64.TRYWAIT P0, [R0+URZ], R3 ;  /* 0x00000003000075a7 */ /* 0x0022a400080011ff */
[----:B--2---:R-:W-:Y:S05]  /*8d30*/  @!P0 NANOSLEEP.SYNCS 0x989680 ;  /* 0x009896800000895d */ /* 0x004fea0003900000 */
[----:B------:R-:W2:Y:S02]  /*8d40*/  @!P0 SYNCS.PHASECHK.TRANS64 P0, [R0+URZ], R3 ;  /* 0x00000003000085a7 */ /* 0x000ea400080010ff */
[----:B--2---:R-:W-:Y:S05]  /*8d50*/  @!P0 BRA `(.L_x_183) ;  /* 0xfffffffc00f08947 */ /* 0x004fea000383ffff */
[----:B------:R-:W-:Y:S05]  /*8d60*/  BRA `(.L_x_184) ;  /* 0xffffffa800147947 */ /* 0x000fea000383ffff */
.L_x_62:
[----:B------:R-:W-:-:S07]  /*8d70*/  MOV R0, UR5 ;  /* 0x0000000500007c02 */ /* 0x000fce0008000f00 */
.L_x_185:
[----:B-1----:R1:W2:Y:S02]  /*8d80*/  SYNCS.PHASECHK.TRANS64.TRYWAIT P0, [R0+URZ], R3 ;  /* 0x00000003000075a7 */ /* 0x0022a400080011ff */
[----:B--2---:R-:W-:Y:S05]  /*8d90*/  @!P0 NANOSLEEP.SYNCS 0x989680 ;  /* 0x009896800000895d */ /* 0x004fea0003900000 */
[----:B------:R-:W2:Y:S02]  /*8da0*/  @!P0 SYNCS.PHASECHK.TRANS64 P0, [R0+URZ], R3 ;  /* 0x00000003000085a7 */ /* 0x000ea400080010ff */
[----:B--2---:R-:W-:Y:S05]  /*8db0*/  @!P0 BRA `(.L_x_185) ;  /* 0xfffffffc00f08947 */ /* 0x004fea000383ffff */
[----:B------:R-:W-:Y:S05]  /*8dc0*/  BRA `(.L_x_186) ;  /* 0xffffffa800207947 */ /* 0x000fea000383ffff */
.L_x_63:
[----:B------:R-:W-:-:S07]  /*8dd0*/  MOV R0, UR5 ;  /* 0x0000000500007c02 */ /* 0x000fce0008000f00 */
.L_x_187:
[----:B-1----:R1:W2:Y:S02]  /*8de0*/  SYNCS.PHASECHK.TRANS64.TRYWAIT P0, [R0+URZ], R3 ;  /* 0x00000003000075a7 */ /* 0x0022a400080011ff */
[----:B--2---:R-:W-:Y:S05]  /*8df0*/  @!P0 NANOSLEEP.SYNCS 0x989680 ;  /* 0x009896800000895d */ /* 0x004fea0003900000 */
[----:B------:R-:W2:Y:S02]  /*8e00*/  @!P0 SYNCS.PHASECHK.TRANS64 P0, [R0+URZ], R3 ;  /* 0x00000003000085a7 */ /* 0x000ea400080010ff */
[----:B--2---:R-:W-:Y:S05]  /*8e10*/  @!P0 BRA `(.L_x_187) ;  /* 0xfffffffc00f08947 */ /* 0x004fea000383ffff */
[----:B------:R-:W-:Y:S05]  /*8e20*/  BRA `(.L_x_188) ;  /* 0xffffffa8002c7947 */ /* 0x000fea000383ffff */
.L_x_64:
[----:B------:R-:W-:-:S07]  /*8e30*/  MOV R0, UR5 ;  /* 0x0000000500007c02 */ /* 0x000fce0008000f00 */
.L_x_189:
[----:B-1----:R1:W2:Y:S02]  /*8e40*/  SYNCS.PHASECHK.TRANS64.TRYWAIT P0, [R0+URZ], R3 ;  /* 0x00000003000075a7 */ /* 0x0022a400080011ff */
[----:B--2---:R-:W-:Y:S05]  /*8e50*/  @!P0 NANOSLEEP.SYNCS 0x989680 ;  /* 0x009896800000895d */ /* 0x004fea0003900000 */
[----:B------:R-:W2:Y:S02]  /*8e60*/  @!P0 SYNCS.PHASECHK.TRANS64 P0, [R0+URZ], R3 ;  /* 0x00000003000085a7 */ /* 0x000ea400080010ff */
[----:B--2---:R-:W-:Y:S05]  /*8e70*/  @!P0 BRA `(.L_x_189) ;  /* 0xfffffffc00f08947 */ /* 0x004fea000383ffff */
[----:B------:R-:W-:Y:S05]  /*8e80*/  BRA `(.L_x_190) ;  /* 0xffffffa800387947 */ /* 0x000fea000383ffff */
.L_x_65:
[----:B------:R-:W-:-:S07]  /*8e90*/  MOV R0, UR5 ;  /* 0x0000000500007c02 */ /* 0x000fce0008000f00 */
.L_x_191:
[----:B-1----:R1:W2:Y:S02]  /*8ea0*/  SYNCS.PHASECHK.TRANS64.TRYWAIT P0, [R0+URZ], R3 ;  /* 0x00000003000075a7 */ /* 0x0022a400080011ff */
[----:B--2---:R-:W-:Y:S05]  /*8eb0*/  @!P0 NANOSLEEP.SYNCS 0x989680 ;  /* 0x009896800000895d */ /* 0x004fea0003900000 */
[----:B------:R-:W2:Y:S02]  /*8ec0*/  @!P0 SYNCS.PHASECHK.TRANS64 P0, [R0+URZ], R3 ;  /* 0x00000003000085a7 */ /* 0x000ea400080010ff */
[----:B--2---:R-:W-:Y:S05]  /*8ed0*/  @!P0 BRA `(.L_x_191) ;  /* 0xfffffffc00f08947 */ /* 0x004fea000383ffff */
[----:B------:R-:W-:Y:S05]  /*8ee0*/  BRA `(.L_x_192) ;  /* 0xffffffa800447947 */ /* 0x000fea000383ffff */
.L_x_66:
[----:B------:R-:W-:-:S07]  /*8ef0*/  MOV R0, UR5 ;  /* 0x0000000500007c02 */ /* 0x000fce0008000f00 */
.L_x_193:
[----:B-1----:R1:W2:Y:S02]  /*8f00*/  SYNCS.PHASECHK.TRANS64.TRYWAIT P0, [R0+URZ], R3 ;  /* 0x00000003000075a7 */ /* 0x0022a400080011ff */
[----:B--2---:R-:W-:Y:S05]  /*8f10*/  @!P0 NANOSLEEP.SYNCS 0x989680 ;  /* 0x009896800000895d */ /* 0x004fea0003900000 */
[----:B------:R-:W2:Y:S02]  /*8f20*/  @!P0 SYNCS.PHASECHK.TRANS64 P0, [R0+URZ], R3 ;  /* 0x00000003000085a7 */ /* 0x000ea400080010ff */
[----:B--2---:R-:W-:Y:S05]  /*8f30*/  @!P0 BRA `(.L_x_193) ;  /* 0xfffffffc00f08947 */ /* 0x004fea000383ffff */
[----:B------:R-:W-:Y:S05]  /*8f40*/  BRA `(.L_x_194) ;  /* 0xffffffa800507947 */ /* 0x000fea000383ffff */
.L_x_67:
[----:B------:R-:W-:-:S07]  /*8f50*/  MOV R0, UR5 ;  /* 0x0000000500007c02 */ /* 0x000fce0008000f00 */
.L_x_195:
[----:B-1----:R1:W2:Y:S02]  /*8f60*/  SYNCS.PHASECHK.TRANS64.TRYWAIT P0, [R0+URZ], R3 ;  /* 0x00000003000075a7 */ /* 0x0022a400080011ff */
[----:B--2---:R-:W-:Y:S05]  /*8f70*/  @!P0 NANOSLEEP.SYNCS 0x989680 ;  /* 0x009896800000895d */ /* 0x004fea0003900000 */
[----:B------:R-:W2:Y:S02]  /*8f80*/  @!P0 SYNCS.PHASECHK.TRANS64 P0, [R0+URZ], R3 ;  /* 0x00000003000085a7 */ /* 0x000ea400080010ff */
[----:B--2---:R-:W-:Y:S05]  /*8f90*/  @!P0 BRA `(.L_x_195) ;  /* 0xfffffffc00f08947 */ /* 0x004fea000383ffff */
[----:B------:R-:W-:Y:S05]  /*8fa0*/  BRA `(.L_x_196) ;  /* 0xffffffa8005c7947 */ /* 0x000fea000383ffff */
.L_x_68:
[----:B------:R-:W-:-:S07]  /*8fb0*/  MOV R0, UR5 ;  /* 0x0000000500007c02 */ /* 0x000fce0008000f00 */
.L_x_197:
[----:B-1----:R1:W2:Y:S02]  /*8fc0*/  SYNCS.PHASECHK.TRANS64.TRYWAIT P0, [R0+URZ], R3 ;  /* 0x00000003000075a7 */ /* 0x0022a400080011ff */
[----:B--2---:R-:W-:Y:S05]  /*8fd0*/  @!P0 NANOSLEEP.SYNCS 0x989680 ;  /* 0x009896800000895d */ /* 0x004fea0003900000 */
[----:B------:R-:W2:Y:S02]  /*8fe0*/  @!P0 SYNCS.PHASECHK.TRANS64 P0, [R0+URZ], R3 ;  /* 0x00000003000085a7 */ /* 0x000ea400080010ff */
[----:B--2---:R-:W-:Y:S05]  /*8ff0*/  @!P0 BRA `(.L_x_197) ;  /* 0xfffffffc00f08947 */ /* 0x004fea000383ffff */
[----:B------:R-:W-:Y:S05]  /*9000*/  BRA `(.L_x_198) ;  /* 0xffffffa800687947 */ /* 0x000fea000383ffff */
.L_x_71:
[----:B--2---:R2:W3:Y:S02]  /*9010*/  SYNCS.PHASECHK.TRANS64.TRYWAIT P0, [R2+URZ+0x240], R4 ;  /* 0x00024004020075a7 */ /* 0x0044e400080011ff */
[----:B---3--:R-:W-:Y:S05]  /*9020*/  @!P0 NANOSLEEP.SYNCS 0x989680 ;  /* 0x009896800000895d */ /* 0x008fea0003900000 */
[----:B------:R-:W3:Y:S02]  /*9030*/  @!P0 SYNCS.PHASECHK.TRANS64 P0, [R2+URZ+0x240], R4 ;  /* 0x00024004020085a7 */ /* 0x000ee400080010ff */
[----:B---3--:R-:W-:Y:S05]  /*9040*/  @!P0 BRA `(.L_x_71) ;  /* 0xfffffffc00f08947 */ /* 0x008fea000383ffff */
[----:B------:R-:W-:Y:S05]  /*9050*/  BRA `(.L_x_199) ;  /* 0xffffffa800c47947 */ /* 0x000fea000383ffff */
.L_x_72:
[----:B------:R-:W-:-:S07]  /*9060*/  MOV R2, UR4 ;  /* 0x0000000400027c02 */ /* 0x000fce0008000f00 */
.L_x_200:
[----:B--2---:R2:W3:Y:S02]  /*9070*/  SYNCS.PHASECHK.TRANS64.TRYWAIT P0, [R2+URZ+0x1f0], R5 ;  /* 0x0001f005020075a7 */ /* 0x0044e400080011ff */
[----:B---3--:R-:W-:Y:S05]  /*9080*/  @!P0 NANOSLEEP.SYNCS 0x989680 ;  /* 0x009896800000895d */ /* 0x008fea0003900000 */
[----:B------:R-:W3:Y:S02]  /*9090*/  @!P0 SYNCS.PHASECHK.TRANS64 P0, [R2+URZ+0x1f0], R5 ;  /* 0x0001f005020085a7 */ /* 0x000ee400080010ff */
[----:B---3--:R-:W-:Y:S05]  /*90a0*/  @!P0 BRA `(.L_x_200) ;  /* 0xfffffffc00f08947 */ /* 0x008fea000383ffff */
[----:B------:R-:W-:Y:S05]  /*90b0*/  BRA `(.L_x_201) ;  /* 0xffffffa800d47947 */ /* 0x000fea000383ffff */
.L_x_73:
[----:B--2---:R2:W3:Y:S02]  /*90c0*/  SYNCS.PHASECHK.TRANS64.TRYWAIT P1, [R2+URZ+0x1e0], R4 ;  /* 0x0001e004020075a7 */ /* 0x0044e400080211ff */
[----:B---3--:R-:W-:Y:S05]  /*90d0*/  @!P1 NANOSLEEP.SYNCS 0x989680 ;  /* 0x009896800000995d */ /* 0x008fea0003900000 */
[----:B------:R-:W3:Y:S02]  /*90e0*/  @!P1 SYNCS.PHASECHK.TRANS64 P1, [R2+URZ+0x1e0], R4 ;  /* 0x0001e004020095a7 */ /* 0x000ee400080210ff */
[----:B---3--:R-:W-:Y:S05]  /*90f0*/  @!P1 BRA `(.L_x_73) ;  /* 0xfffffffc00f09947 */ /* 0x008fea000383ffff */
[----:B------:R-:W-:Y:S05]  /*9100*/  BRA `(.L_x_202) ;  /* 0xffffffac00047947 */ /* 0x000fea000383ffff */
.L_x_76:
[----:B------:R-:W-:-:S07]  /*9110*/  MOV R0, UR4 ;  /* 0x0000000400007c02 */ /* 0x000fce0008000f00 */
.L_x_203:
[----:B--2---:R2:W3:Y:S02]  /*9120*/  SYNCS.PHASECHK.TRANS64.TRYWAIT P0, [R0+URZ+0x1f0], R2 ;  /* 0x0001f002000075a7 */ /* 0x0044e400080011ff */
[----:B---3--:R-:W-:Y:S05]  /*9130*/  @!P0 NANOSLEEP.SYNCS 0x989680 ;  /* 0x009896800000895d */ /* 0x008fea0003900000 */
[----:B------:R-:W3:Y:S02]  /*9140*/  @!P0 SYNCS.PHASECHK.TRANS64 P0, [R0+URZ+0x1f0], R2 ;  /* 0x0001f002000085a7 */ /* 0x000ee400080010ff */
[----:B---3--:R-:W-:Y:S05]  /*9150*/  @!P0 BRA `(.L_x_203) ;  /* 0xfffffffc00f08947 */ /* 0x008fea000383ffff */
[----:B------:R-:W-:Y:S05]  /*9160*/  BRA `(.L_x_75) ;  /* 0xffffffac00587947 */ /* 0x000fea000383ffff */
.L_x_83:
[----:B-1----:R1:W2:Y:S02]  /*9170*/  SYNCS.PHASECHK.TRANS64.TRYWAIT P1, [R0+URZ+0x1e0], R2 ;  /* 0x0001e002000075a7 */ /* 0x0022a400080211ff */
[----:B--2---:R-:W-:Y:S05]  /*9180*/  @!P1 NANOSLEEP.SYNCS 0x989680 ;  /* 0x009896800000995d */ /* 0x004fea0003900000 */
[----:B------:R-:W2:Y:S02]  /*9190*/  @!P1 SYNCS.PHASECHK.TRANS64 P1, [R0+URZ+0x1e0], R2 ;  /* 0x0001e002000095a7 */ /* 0x000ea400080210ff */
[----:B--2---:R-:W-:Y:S05]  /*91a0*/  @!P1 BRA `(.L_x_83) ;  /* 0xfffffffc00f09947 */ /* 0x004fea000383ffff */
[----:B------:R-:W-:Y:S05]  /*91b0*/  BRA `(.L_x_204) ;  /* 0xffffffb000bc7947 */ /* 0x000fea000383ffff */
.L_x_84:
[----:B------:R-:W-:-:S07]  /*91c0*/  MOV R2, UR23 ;  /* 0x0000001700027c02 */ /* 0x000fce0008000f00 */
.L_x_205:
[----:B-1----:R1:W2:Y:S02]  /*91d0*/  SYNCS.PHASECHK.TRANS64.TRYWAIT P0, [R2+URZ+0x220], R0 ;  /* 0x00022000020075a7 */ /* 0x0022a400080011ff */
[----:B--2---:R-:W-:Y:S05]  /*91e0*/  @!P0 NANOSLEEP.SYNCS 0x989680 ;  /* 0x009896800000895d */ /* 0x004fea0003900000 */
[----:B------:R-:W2:Y:S02]  /*91f0*/  @!P0 SYNCS.PHASECHK.TRANS64 P0, [R2+URZ+0x220], R0 ;  /* 0x00022000020085a7 */ /* 0x000ea400080010ff */
[----:B--2---:R-:W-:Y:S05]  /*9200*/  @!P0 BRA `(.L_x_205) ;  /* 0xfffffffc00f08947 */ /* 0x004fea000383ffff */
[----:B------:R-:W-:Y:S05]  /*9210*/  BRA `(.L_x_206) ;  /* 0xffffffb4000c7947 */ /* 0x000fea000383ffff */
.L_x_87:
[----:B------:R-:W-:Y:S07]  /*9220*/  MOV R0, UR5 ;  /* 0x0000000500007c02 */ /* 0x000fee0008000f00 */
.L_x_207:
[----:B-1----:R1:W2:Y:S02]  /*9230*/  SYNCS.PHASECHK.TRANS64.TRYWAIT P0, [R0+URZ], R2 ;  /* 0x00000002000075a7 */ /* 0x0022a400080011ff */
[----:B--2---:R-:W-:Y:S05]  /*9240*/  @!P0 NANOSLEEP.SYNCS 0x989680 ;  /* 0x009896800000895d */ /* 0x004fea0003900000 */
[----:B------:R-:W2:Y:S02]  /*9250*/  @!P0 SYNCS.PHASECHK.TRANS64 P0, [R0+URZ], R2 ;  /* 0x00000002000085a7 */ /* 0x000ea400080010ff */
[----:B--2---:R-:W-:Y:S05]  /*9260*/  @!P0 BRA `(.L_x_207) ;  /* 0xfffffffc00f08947 */ /* 0x004fea000383ffff */
[----:B------:R-:W-:Y:S05]  /*9270*/  BRA `(.L_x_86) ;  /* 0xffffffb400287947 */ /* 0x000fea000383ffff */
.L_x_90:
[----:B------:R-:W-:-:S07]  /*9280*/  MOV R0, UR4 ;  /* 0x0000000400007c02 */ /* 0x000fce0008000f00 */
.L_x_208:
[----:B--2---:R2:W4:Y:S02]  /*9290*/  SYNCS.PHASECHK.TRANS64.TRYWAIT P0, [R0+URZ], R2 ;  /* 0x00000002000075a7 */ /* 0x00452400080011ff */
[----:B----4-:R-:W-:Y:S05]  /*92a0*/  @!P0 NANOSLEEP.SYNCS 0x989680 ;  /* 0x009896800000895d */ /* 0x010fea0003900000 */
[----:B------:R-:W4:Y:S02]  /*92b0*/  @!P0 SYNCS.PHASECHK.TRANS64 P0, [R0+URZ], R2 ;  /* 0x00000002000085a7 */ /* 0x000f2400080010ff */
[----:B----4-:R-:W-:Y:S05]  /*92c0*/  @!P0 BRA `(.L_x_208) ;  /* 0xfffffffc00f08947 */ /* 0x010fea000383ffff */
[----:B------:R-:W-:Y:S05]  /*92d0*/  BRA `(.L_x_209) ;  /* 0xffffffb400dc7947 */ /* 0x000fea000383ffff */
.L_x_91:
[----:B------:R-:W-:-:S07]  /*92e0*/  MOV R0, UR5 ;  /* 0x0000000500007c02 */ /* 0x000fce0008000f00 */
.L_x_210:
[----:B-1----:R1:W2:Y:S02]  /*92f0*/  SYNCS.PHASECHK.TRANS64.TRYWAIT P0, [R0+URZ], R3 ;  /* 0x00000003000075a7 */ /* 0x0022a400080011ff */
[----:B--2---:R-:W-:Y:S05]  /*9300*/  @!P0 NANOSLEEP.SYNCS 0x989680 ;  /* 0x009896800000895d */ /* 0x004fea0003900000 */
[----:B------:R-:W2:Y:S02]  /*9310*/  @!P0 SYNCS.PHASECHK.TRANS64 P0, [R0+URZ], R3 ;  /* 0x00000003000085a7 */ /* 0x000ea400080010ff */
[----:B--2---:R-:W-:Y:S05]  /*9320*/  @!P0 BRA `(.L_x_210) ;  /* 0xfffffffc00f08947 */ /* 0x004fea000383ffff */
[----:B------:R-:W-:Y:S05]  /*9330*/  BRA `(.L_x_211) ;  /* 0xffffffb400e87947 */ /* 0x000fea000383ffff */
.L_x_92:
[----:B------:R-:W-:-:S07]  /*9340*/  MOV R0, UR5 ;  /* 0x0000000500007c02 */ /* 0x000fce0008000f00 */
.L_x_212:
[----:B-1----:R1:W2:Y:S02]  /*9350*/  SYNCS.PHASECHK.TRANS64.TRYWAIT P0, [R0+URZ], R3 ;  /* 0x00000003000075a7 */ /* 0x0022a400080011ff */
[----:B--2---:R-:W-:Y:S05]  /*9360*/  @!P0 NANOSLEEP.SYNCS 0x989680 ;  /* 0x009896800000895d */ /* 0x004fea0003900000 */
[----:B------:R-:W2:Y:S02]  /*9370*/  @!P0 SYNCS.PHASECHK.TRANS64 P0, [R0+URZ], R3 ;  /* 0x00000003000085a7 */ /* 0x000ea400080010ff */
[----:B--2---:R-:W-:Y:S05]  /*9380*/  @!P0 BRA `(.L_x_212) ;  /* 0xfffffffc00f08947 */ /* 0x004fea000383ffff */
[----:B------:R-:W-:Y:S05]  /*9390*/  BRA `(.L_x_213) ;  /* 0xffffffb400f47947 */ /* 0x000fea000383ffff */
.L_x_93:
[----:B-1----:R-:W-:-:S07]  /*93a0*/  MOV R0, UR4 ;  /* 0x0000000400007c02 */ /* 0x002fce0008000f00 */
.L_x_214:
[----:B-1----:R1:W2:Y:S02]  /*93b0*/  SYNCS.PHASECHK.TRANS64.TRYWAIT P0, [R0+URZ], R2 ;  /* 0x00000002000075a7 */ /* 0x0022a400080011ff */
[----:B--2---:R-:W-:Y:S05]  /*93c0*/  @!P0 NANOSLEEP.SYNCS 0x989680 ;  /* 0x009896800000895d */ /* 0x004fea0003900000 */
[----:B------:R-:W2:Y:S02]  /*93d0*/  @!P0 SYNCS.PHASECHK.TRANS64 P0, [R0+URZ], R2 ;  /* 0x00000002000085a7 */ /* 0x000ea400080010ff */
[----:B--2---:R-:W-:Y:S05]  /*93e0*/  @!P0 BRA `(.L_x_214) ;  /* 0xfffffffc00f08947 */ /* 0x004fea000383ffff */
[----:B------:R-:W-:Y:S05]  /*93f0*/  BRA `(.L_x_215) ;  /* 0xffffffb800007947 */ /* 0x000fea000383ffff */
.L_x_98:
[----:B---3--:R3:W4:Y:S02]  /*9400*/  SYNCS.PHASECHK.TRANS64.TRYWAIT P0, [R12+URZ+0x1e0], R0 ;  /* 0x0001e0000c0075a7 */ /* 0x00872400080011ff */
[----:B----4-:R-:W-:Y:S05]  /*9410*/  @!P0 NANOSLEEP.SYNCS 0x989680 ;  /* 0x009896800000895d */ /* 0x010fea0003900000 */
[----:B------:R-:W4:Y:S02]  /*9420*/  @!P0 SYNCS.PHASECHK.TRANS64 P0, [R12+URZ+0x1e0], R0 ;  /* 0x0001e0000c0085a7 */ /* 0x000f2400080010ff */
[----:B----4-:R-:W-:Y:S05]  /*9430*/  @!P0 BRA `(.L_x_98) ;  /* 0xfffffffc00f08947 */ /* 0x010fea000383ffff */
[----:B------:R-:W-:Y:S05]  /*9440*/  BRA `(.L_x_216) ;  /* 0xffffffbc00107947 */ /* 0x000fea000383ffff */
.L_x_101:
[----:B-1----:R-:W-:Y:S07]  /*9450*/  MOV R0, UR24 ;  /* 0x0000001800007c02 */ /* 0x002fee0008000f00 */
.L_x_217:
[----:B-1----:R1:W3:Y:S02]  /*9460*/  SYNCS.PHASECHK.TRANS64.TRYWAIT P2, [R0+URZ+0x1d8], R6 ;  /* 0x0001d806000075a7 */ /* 0x0022e400080411ff */
[----:B---3--:R-:W-:Y:S05]  /*9470*/  @!P2 NANOSLEEP.SYNCS 0x989680 ;  /* 0x009896800000a95d */ /* 0x008fea0003900000 */
[----:B------:R-:W3:Y:S02]  /*9480*/  @!P2 SYNCS.PHASECHK.TRANS64 P2, [R0+URZ+0x1d8], R6 ;  /* 0x0001d8060000a5a7 */ /* 0x000ee400080410ff */
[----:B---3--:R-:W-:Y:S05]  /*9490*/  @!P2 BRA `(.L_x_217) ;  /* 0xfffffffc00f0a947 */ /* 0x008fea000383ffff */
[----:B------:R-:W-:Y:S05]  /*94a0*/  BRA `(.L_x_100) ;  /* 0xffffffc000747947 */ /* 0x000fea000383ffff */
.L_x_104:
[----:B------:R-:W-:Y:S07]  /*94b0*/  MOV R0, UR4 ;  /* 0x0000000400007c02 */ /* 0x000fee0008000f00 */
.L_x_218:
[----:B-1----:R1:W3:Y:S02]  /*94c0*/  SYNCS.PHASECHK.TRANS64.TRYWAIT P0, [R0+URZ+0x1b8], R9 ;  /* 0x0001b809000075a7 */ /* 0x0022e400080011ff */
[----:B---3--:R-:W-:Y:S05]  /*94d0*/  @!P0 NANOSLEEP.SYNCS 0x989680 ;  /* 0x009896800000895d */ /* 0x008fea0003900000 */
[----:B------:R-:W3:Y:S02]  /*94e0*/  @!P0 SYNCS.PHASECHK.TRANS64 P0, [R0+URZ+0x1b8], R9 ;  /* 0x0001b809000085a7 */ /* 0x000ee400080010ff */
[----:B---3--:R-:W-:Y:S05]  /*94f0*/  @!P0 BRA `(.L_x_218) ;  /* 0xfffffffc00f08947 */ /* 0x008fea000383ffff */
[----:B------:R-:W-:Y:S05]  /*9500*/  BRA `(.L_x_219) ;  /* 0xffffffc000d47947 */ /* 0x000fea000383ffff */
.L_x_105:
[----:B------:R-:W-:Y:S07]  /*9510*/  MOV R6, UR5 ;  /* 0x0000000500067c02 */ /* 0x000fee0008000f00 */
.L_x_220:
[----:B-1----:R1:W3:Y:S02]  /*9520*/  SYNCS.PHASECHK.TRANS64.TRYWAIT P0, [R6+URZ+0x1b8], R0 ;  /* 0x0001b800060075a7 */ /* 0x0022e400080011ff */
[----:B---3--:R-:W-:Y:S05]  /*9530*/  @!P0 NANOSLEEP.SYNCS 0x989680 ;  /* 0x009896800000895d */ /* 0x008fea0003900000 */
[----:B------:R-:W3:Y:S02]  /*9540*/  @!P0 SYNCS.PHASECHK.TRANS64 P0, [R6+URZ+0x1b8], R0 ;  /* 0x0001b800060085a7 */ /* 0x000ee400080010ff */
[----:B---3--:R-:W-:Y:S05]  /*9550*/  @!P0 BRA `(.L_x_220) ;  /* 0xfffffffc00f08947 */ /* 0x008fea000383ffff */
[----:B------:R-:W-:Y:S05]  /*9560*/  BRA `(.L_x_221) ;  /* 0xffffffc400307947 */ /* 0x000fea000383ffff */
.L_x_107:
[----:B------:R-:W-:-:S07]  /*9570*/  MOV R0, UR4 ;  /* 0x0000000400007c02 */ /* 0x000fce0008000f00 */
.L_x_222:
[----:B-1----:R1:W4:Y:S02]  /*9580*/  SYNCS.PHASECHK.TRANS64.TRYWAIT P0, [R0+URZ], R2 ;  /* 0x00000002000075a7 */ /* 0x00232400080011ff */
[----:B----4-:R-:W-:Y:S05]  /*9590*/  @!P0 NANOSLEEP.SYNCS 0x989680 ;  /* 0x009896800000895d */ /* 0x010fea0003900000 */
[----:B------:R-:W4:Y:S02]  /*95a0*/  @!P0 SYNCS.PHASECHK.TRANS64 P0, [R0+URZ], R2 ;  /* 0x00000002000085a7 */ /* 0x000f2400080010ff */
[----:B----4-:R-:W-:Y:S05]  /*95b0*/  @!P0 BRA `(.L_x_222) ;  /* 0xfffffffc00f08947 */ /* 0x010fea000383ffff */
[----:B------:R-:W-:Y:S05]  /*95c0*/  BRA `(.L_x_223) ;  /* 0xffffffc400c07947 */ /* 0x000fea000383ffff */
.L_x_108:
[----:B------:R-:W-:-:S07]  /*95d0*/  MOV R0, UR5 ;  /* 0x0000000500007c02 */ /* 0x000fce0008000f00 */
.L_x_224:
[----:B-1----:R1:W4:Y:S02]  /*95e0*/  SYNCS.PHASECHK.TRANS64.TRYWAIT P0, [R0+URZ], R2 ;  /* 0x00000002000075a7 */ /* 0x00232400080011ff */
[----:B----4-:R-:W-:Y:S05]  /*95f0*/  @!P0 NANOSLEEP.SYNCS 0x989680 ;  /* 0x009896800000895d */ /* 0x010fea0003900000 */
[----:B------:R-:W4:Y:S02]  /*9600*/  @!P0 SYNCS.PHASECHK.TRANS64 P0, [R0+URZ], R2 ;  /* 0x00000002000085a7 */ /* 0x000f2400080010ff */
[----:B----4-:R-:W-:Y:S05]  /*9610*/  @!P0 BRA `(.L_x_224) ;  /* 0xfffffffc00f08947 */ /* 0x010fea000383ffff */
[----:B------:R-:W-:Y:S05]  /*9620*/  BRA `(.L_x_225) ;  /* 0xffffffc400cc7947 */ /* 0x000fea000383ffff */
.L_x_110:
[----:B-1----:R1:W2:Y:S02]  /*9630*/  SYNCS.PHASECHK.TRANS64.TRYWAIT P0, [R0+URZ+0x1e0], R2 ;  /* 0x0001e002000075a7 */ /* 0x0022a400080011ff */
[----:B--2---:R-:W-:Y:S05]  /*9640*/  @!P0 NANOSLEEP.SYNCS 0x989680 ;  /* 0x009896800000895d */ /* 0x004fea0003900000 */
[----:B------:R-:W2:Y:S02]  /*9650*/  @!P0 SYNCS.PHASECHK.TRANS64 P0, [R0+URZ+0x1e0], R2 ;  /* 0x0001e002000085a7 */ /* 0x000ea400080010ff */
[----:B--2---:R-:W-:Y:S05]  /*9660*/  @!P0 BRA `(.L_x_110) ;  /* 0xfffffffc00f08947 */ /* 0x004fea000383ffff */
[----:B------:R-:W-:Y:S05]  /*9670*/  BRA `(.L_x_226) ;  /* 0xffffffc800b87947 */ /* 0x000fea000383ffff */
.L_x_120:
[----:B-1----:R1:W3:Y:S02]  /*9680*/  SYNCS.PHASECHK.TRANS64.TRYWAIT P1, [R2+URZ+0x1a0], R4 ;  /* 0x0001a004020075a7 */ /* 0x0022e400080211ff */
[----:B---3--:R-:W-:Y:S05]  /*9690*/  @!P1 NANOSLEEP.SYNCS 0x989680 ;  /* 0x009896800000995d */ /* 0x008fea0003900000 */
[----:B------:R-:W3:Y:S02]  /*96a0*/  @!P1 SYNCS.PHASECHK.TRANS64 P1, [R2+URZ+0x1a0], R4 ;  /* 0x0001a004020095a7 */ /* 0x000ee400080210ff */
[----:B---3--:R-:W-:Y:S05]  /*96b0*/  @!P1 BRA `(.L_x_120) ;  /* 0xfffffffc00f09947 */ /* 0x008fea000383ffff */
[----:B------:R-:W-:Y:S05]  /*96c0*/  BRA `(.L_x_119) ;  /* 0xffffffd800287947 */ /* 0x000fea000383ffff */
.L_x_122:
[----:B-1----:R1:W2:Y:S02]  /*96d0*/  SYNCS.PHASECHK.TRANS64.TRYWAIT P0, [R27+URZ+0x200], R3 ;  /* 0x000200031b0075a7 */ /* 0x0022a400080011ff */
[----:B--2---:R-:W-:Y:S05]  /*96e0*/  @!P0 NANOSLEEP.SYNCS 0x989680 ;  /* 0x009896800000895d */ /* 0x004fea0003900000 */
[----:B------:R-:W2:Y:S02]  /*96f0*/  @!P0 SYNCS.PHASECHK.TRANS64 P0, [R27+URZ+0x200], R3 ;  /* 0x000200031b0085a7 */ /* 0x000ea400080010ff */
[----:B--2---:R-:W-:Y:S05]  /*9700*/  @!P0 BRA `(.L_x_122) ;  /* 0xfffffffc00f08947 */ /* 0x004fea000383ffff */
[----:B------:R-:W-:Y:S05]  /*9710*/  BRA `(.L_x_121) ;  /* 0xffffffd800787947 */ /* 0x000fea000383ffff */
.L_x_133:
[----:B-1----:R1:W2:Y:S02]  /*9720*/  SYNCS.PHASECHK.TRANS64.TRYWAIT P0, [R2+URZ+0x1a0], R63 ;  /* 0x0001a03f020075a7 */ /* 0x0022a400080011ff */
[----:B--2---:R-:W-:Y:S05]  /*9730*/  @!P0 NANOSLEEP.SYNCS 0x989680 ;  /* 0x009896800000895d */ /* 0x004fea0003900000 */
[----:B------:R-:W2:Y:S02]  /*9740*/  @!P0 SYNCS.PHASECHK.TRANS64 P0, [R2+URZ+0x1a0], R63 ;  /* 0x0001a03f020085a7 */ /* 0x000ea400080010ff */
[----:B--2---:R-:W-:Y:S05]  /*9750*/  @!P0 BRA `(.L_x_133) ;  /* 0xfffffffc00f08947 */ /* 0x004fea000383ffff */
[----:B------:R-:W-:Y:S05]  /*9760*/  BRA `(.L_x_132) ;  /* 0xffffffe0008c7947 */ /* 0x000fea000383ffff */
        .weak           $__internal_0_$__cuda_sm10x_tcgen05_guardrail_trap_col_being_dealloced_not_returned_by_alloc
        .type           $__internal_0_$__cuda_sm10x_tcgen05_guardrail_trap_col_being_dealloced_not_returned_by_alloc,@function
        .size           $__internal_0_$__cuda_sm10x_tcgen05_guardrail_trap_col_being_dealloced_not_returned_by_alloc,($__internal_1_$__cuda_sm10x_tcgen05_guardrail_trap_phase_invalid_during_alloc - $__internal_0_$__cuda_sm10x_tcgen05_guardrail_trap_col_being_dealloced_not_returned_by_alloc)
$__internal_0_$__cuda_sm10x_tcgen05_guardrail_trap_col_being_dealloced_not_returned_by_alloc:
[----:B------:R-:W-:Y:S05]  /*9770*/  BPT.TRAP 0x1 ;  /* 0x000000040000795c */ /* 0x000fea0000300000 */
[----:B------:R-:W-:-:S04]  /*9780*/  HFMA2 R3, -RZ, RZ, 0, 0 ;  /* 0x00000000ff037431 */ /* 0x000fc800000001ff */
[----:B------:R-:W-:Y:S05]  /*9790*/  RET.REL.NODEC R2 `(_ZN7cutlass13device_kernelINS_4gemm6kernel13GemmUniversalIN4cute5tupleIJiiiiEEENS1_10collective13CollectiveMmaINS1_35MainloopSm100TmaUmmaWarpSpecializedILi26ELi2ELi4ENS5_IJNS4_1CILi2EEESB_NSA_ILi1EEEEEEEENS5_IJNSA_ILi64EEESF_NSA_ILi32EEEEEENS_6half_tENS5_IJlSC_lEEESI_SJ_NS4_8TiledMMAINS4_8MMA_AtomIJNS4_20SM100_MMA_F16BF16_SSISI_SI_fLi64ELi64ELNS4_4UMMA5MajorE0ELSO_0ELNSN_7ScaleInE0ELSP_0EEEEEENS4_6LayoutINS5_IJSC_SC_SC_EEENS5_IJNSA_ILi0EEESU_SU_EEEEENS5_IJNS4_10UnderscoreESX_SX_EEEEENS4_23SM90_TMA_LOAD_MULTICASTENS4_14ComposedLayoutINS4_7SwizzleILi2ELi4ELi3EEENS4_18smem_ptr_flag_bitsILi16EEENSS_INS5_IJNSA_ILi8EEESG_EEENS5_IJSG_SC_EEEEEEEvNS4_8identityES10_S1A_vS1B_EENS_8epilogue10collective18CollectiveEpilogueINS1D_23Sm100TmaWarpSpecializedILi3ELi2ELi16ELb1ELb0EEEJSH_NS5_IJNSS_ISF_SC_EENSS_ISG_SC_EEEEESI_SJ_SI_SJ_NS1D_6fusion15FusionCallbacksIS1H_NS1L_17LinearCombinationISI_fSI_fLNS_15FloatRoundStyleE2EEESH_S1K_JEEENS4_5SM1004TMEM4LOAD26SM100_TMEM_LOAD_16dp256b4xENS4_13SM90_TMA_LOADES1A_NS4_17SM75_U32x4_LDSM_NENS4_14SM90_TMA_STOREES1A_NS4_17SM90_U32x4_STSM_NENS4_39AutoVectorizingCopyWithAssumedAlignmentILi128EEEEEEvvEEEEvNT_6ParamsE) ;  /* 0xffffff6802187950 */ /* 0x000fea0003c3ffff */
        .weak           $__internal_1_$__cuda_sm10x_tcgen05_guardrail_trap_phase_invalid_during_alloc
        .type           $__internal_1_$__cuda_sm10x_tcgen05_guardrail_trap_phase_invalid_during_alloc,@function
        .size           $__internal_1_$__cuda_sm10x_tcgen05_guardrail_trap_phase_invalid_during_alloc,($__internal_2_$__cuda_sm10x_tcgen05_guardrail_trap_unallocated_columns_being_dealloced - $__internal_1_$__cuda_sm10x_tcgen05_guardrail_trap_phase_invalid_during_alloc)
$__internal_1_$__cuda_sm10x_tcgen05_guardrail_trap_phase_invalid_during_alloc:
[----:B------:R-:W-:Y:S05]  /*97a0*/  BPT.TRAP 0x1 ;  /* 0x000000040000795c */ /* 0x000fea0000300000 */
[----:B------:R-:W-:-:S04]  /*97b0*/  MOV R5, 0x0 ;  /* 0x0000000000057802 */ /* 0x000fc80000000f00 */
[----:B------:R-:W-:Y:S05]  /*97c0*/  RET.REL.NODEC R4 `(_ZN7cutlass13device_kernelINS_4gemm6kernel13GemmUniversalIN4cute5tupleIJiiiiEEENS1_10collective13CollectiveMmaINS1_35MainloopSm100TmaUmmaWarpSpecializedILi26ELi2ELi4ENS5_IJNS4_1CILi2EEESB_NSA_ILi1EEEEEEEENS5_IJNSA_ILi64EEESF_NSA_ILi32EEEEEENS_6half_tENS5_IJlSC_lEEESI_SJ_NS4_8TiledMMAINS4_8MMA_AtomIJNS4_20SM100_MMA_F16BF16_SSISI_SI_fLi64ELi64ELNS4_4UMMA5MajorE0ELSO_0ELNSN_7ScaleInE0ELSP_0EEEEEENS4_6LayoutINS5_IJSC_SC_SC_EEENS5_IJNSA_ILi0EEESU_SU_EEEEENS5_IJNS4_10UnderscoreESX_SX_EEEEENS4_23SM90_TMA_LOAD_MULTICASTENS4_14ComposedLayoutINS4_7SwizzleILi2ELi4ELi3EEENS4_18smem_ptr_flag_bitsILi16EEENSS_INS5_IJNSA_ILi8EEESG_EEENS5_IJSG_SC_EEEEEEEvNS4_8identityES10_S1A_vS1B_EENS_8epilogue10collective18CollectiveEpilogueINS1D_23Sm100TmaWarpSpecializedILi3ELi2ELi16ELb1ELb0EEEJSH_NS5_IJNSS_ISF_SC_EENSS_ISG_SC_EEEEESI_SJ_SI_SJ_NS1D_6fusion15FusionCallbacksIS1H_NS1L_17LinearCombinationISI_fSI_fLNS_15FloatRoundStyleE2EEESH_S1K_JEEENS4_5SM1004TMEM4LOAD26SM100_TMEM_LOAD_16dp256b4xENS4_13SM90_TMA_LOADES1A_NS4_17SM75_U32x4_LDSM_NENS4_14SM90_TMA_STOREES1A_NS4_17SM90_U32x4_STSM_NENS4_39AutoVectorizingCopyWithAssumedAlignmentILi128EEEEEEvvEEEEvNT_6ParamsE) ;  /* 0xffffff68040c7950 */ /* 0x000fea0003c3ffff */
        .weak           $__internal_2_$__cuda_sm10x_tcgen05_guardrail_trap_unallocated_columns_being_dealloced
        .type           $__internal_2_$__cuda_sm10x_tcgen05_guardrail_trap_unallocated_columns_being_dealloced,@function
        .size           $__internal_2_$__cuda_sm10x_tcgen05_guardrail_trap_unallocated_columns_being_dealloced,(.L_x_228 - $__internal_2_$__cuda_sm10x_tcgen05_guardrail_trap_unallocated_columns_being_dealloced)
$__internal_2_$__cuda_sm10x_tcgen05_guardrail_trap_unallocated_columns_being_dealloced:
[----:B------:R-:W-:Y:S05]  /*97d0*/  BPT.TRAP 0x1 ;  /* 0x000000040000795c */ /* 0x000fea0000300000 */
[----:B------:R-:W-:-:S04]  /*97e0*/  HFMA2 R3, -RZ, RZ, 0, 0 ;  /* 0x00000000ff037431 */ /* 0x000fc800000001ff */
[----:B------:R-:W-:Y:S05]  /*97f0*/  RET.REL.NODEC R2 `(_ZN7cutlass13device_kernelINS_4gemm6kernel13GemmUniversalIN4cute5tupleIJiiiiEEENS1_10collective13CollectiveMmaINS1_35MainloopSm100TmaUmmaWarpSpecializedILi26ELi2ELi4ENS5_IJNS4_1CILi2EEESB_NSA_ILi1EEEEEEEENS5_IJNSA_ILi64EEESF_NSA_ILi32EEEEEENS_6half_tENS5_IJlSC_lEEESI_SJ_NS4_8TiledMMAINS4_8MMA_AtomIJNS4_20SM100_MMA_F16BF16_SSISI_SI_fLi64ELi64ELNS4_4UMMA5MajorE0ELSO_0ELNSN_7ScaleInE0ELSP_0EEEEEENS4_6LayoutINS5_IJSC_SC_SC_EEENS5_IJNSA_ILi0EEESU_SU_EEEEENS5_IJNS4_10UnderscoreESX_SX_EEEEENS4_23SM90_TMA_LOAD_MULTICASTENS4_14ComposedLayoutINS4_7SwizzleILi2ELi4ELi3EEENS4_18smem_ptr_flag_bitsILi16EEENSS_INS5_IJNSA_ILi8EEESG_EEENS5_IJSG_SC_EEEEEEEvNS4_8identityES10_S1A_vS1B_EENS_8epilogue10collective18CollectiveEpilogueINS1D_23Sm100TmaWarpSpecializedILi3ELi2ELi16ELb1ELb0EEEJSH_NS5_IJNSS_ISF_SC_EENSS_ISG_SC_EEEEESI_SJ_SI_SJ_NS1D_6fusion15FusionCallbacksIS1H_NS1L_17LinearCombinationISI_fSI_fLNS_15FloatRoundStyleE2EEESH_S1K_JEEENS4_5SM1004TMEM4LOAD26SM100_TMEM_LOAD_16dp256b4xENS4_13SM90_TMA_LOADES1A_NS4_17SM75_U32x4_LDSM_NENS4_14SM90_TMA_STOREES1A_NS4_17SM90_U32x4_STSM_NENS4_39AutoVectorizingCopyWithAssumedAlignmentILi128EEEEEEvvEEEEvNT_6ParamsE) ;  /* 0xffffff6802007950 */ /* 0x000fea0003c3ffff */
.L_x_227:
[----:B------:R-:W-:-:S00]  /*9800*/  BRA `(.L_x_227) ;  /* 0xfffffffc00fc7947 */ /* 0x000fc0000383ffff */
[----:B------:R-:W-:-:S00]  /*9810*/  NOP ;  /* 0x0000000000007918 */ /* 0x000fc00000000000 */
        /* <DEDUP_REMOVED lines=14> */
.L_x_228:


//--------------------- .nv.global.init           --------------------------
	.section	.nv.global.init,"aw",@progbits
.nv.global.init:
	.type		$str$27,@object
	.size		$str$27,($str$28 - $str$27)
$str$27:
        /*0000*/ 	.byte	0x28, 0x61, 0x64, 0x64, 0x72, 0x65, 0x73, 0x73, 0x20, 0x26, 0x20, 0x6d, 0x61, 0x73, 0x6b, 0x29
        /*0010*/ 	.byte	0x20, 0x3d, 0x3d, 0x20, 0x30, 0x00
	.type		$str$28,@object
	.size		$str$28,($str$26 - $str$28)
$str$28:
        /*0016*/ 	.byte	0x2f, 0x74, 0x6d, 0x70, 0x2f, 0x63, 0x75, 0x74, 0x6c, 0x61, 0x73, 0x73, 0x5f, 0x73, 0x77, 0x65
        /*0026*/ 	.byte	0x65, 0x70, 0x5f, 0x73, 0x72, 0x63, 0x2f, 0x69, 0x6e, 0x63, 0x6c, 0x75, 0x64, 0x65, 0x2f, 0x63
        /*0036*/ 	.byte	0x75, 0x74, 0x65, 0x2f, 0x70, 0x6f, 0x69, 0x6e, 0x74, 0x65, 0x72, 0x5f, 0x66, 0x6c, 0x61, 0x67
        /*0046*/ 	.byte	0x67, 0x65, 0x64, 0x2e, 0x68, 0x70, 0x70, 0x00
	.type		$str$26,@object
	.size		$str$26,($str$25 - $str$26)
$str$26:
        /*004e*/ 	.byte	0x2f, 0x74, 0x6d, 0x70, 0x2f, 0x63, 0x75, 0x74, 0x6c, 0x61, 0x73, 0x73, 0x5f, 0x73, 0x77, 0x65
        /*005e*/ 	.byte	0x65, 0x70, 0x5f, 0x73, 0x72, 0x63, 0x2f, 0x69, 0x6e, 0x63, 0x6c, 0x75, 0x64, 0x65, 0x2f, 0x63
        /*006e*/ 	.byte	0x75, 0x74, 0x65, 0x2f, 0x61, 0x74, 0x6f, 0x6d, 0x2f, 0x63, 0x6f, 0x70, 0x79, 0x5f, 0x74, 0x72
        /*007e*/ 	.byte	0x61, 0x69, 0x74, 0x73, 0x5f, 0x73, 0x6d, 0x31, 0x30, 0x30, 0x2e, 0x68, 0x70, 0x70, 0x00
	.type		$str$25,@object
	.size		$str$25,(__unnamed_1 - $str$25)
$str$25:
        /*008d*/ 	.byte	0x28, 0x28, 0x75, 0x69, 0x6e, 0x74, 0x33, 0x32, 0x5f, 0x74, 0x28, 0x74, 0x68, 0x72, 0x65, 0x61
        /*009d*/ 	.byte	0x64, 0x49, 0x64, 0x78, 0x2e, 0x78, 0x29, 0x20, 0x2f, 0x20, 0x33, 0x32, 0x29, 0x20, 0x25, 0x20
        /*00ad*/ 	.byte	0x34, 0x29, 0x20, 0x3d, 0x3d, 0x20, 0x28, 0x28, 0x28, 0x74, 0x6d, 0x65, 0x6d, 0x5f, 0x61, 0x64
        /*00bd*/ 	.byte	0x64, 0x72, 0x20, 0x3e, 0x3e, 0x20, 0x31, 0x36, 0x29, 0x20, 0x2f, 0x20, 0x33, 0x32, 0x29, 0x20
        /*00cd*/ 	.byte	0x25, 0x20, 0x34, 0x29, 0x00
	.type		__unnamed_1,@object
	.size		__unnamed_1,(__unnamed_2 - __unnamed_1)
__unnamed_1:
        /*00d2*/ 	.byte	0x61, 0x75, 0x74, 0x6f, 0x20, 0x63, 0x75, 0x74, 0x65, 0x3a, 0x3a, 0x61, 0x73, 0x5f, 0x70, 0x6f
        /* <DEDUP_REMOVED lines=24> */
        /*0262*/ 	.byte	0x3e, 0x3e, 0x3e, 0x5d, 0x00
	.type		__unnamed_2,@object
	.size		__unnamed_2,(.L_2 - __unnamed_2)
__unnamed_2:
        /* <DEDUP_REMOVED lines=46> */
.L_2:


//--------------------- .nv.shared._ZN7cutlass13device_kernelINS_4gemm6kernel13GemmUniversalIN4cute5tupleIJiiiiEEENS1_10collective13CollectiveMmaINS1_35MainloopSm100TmaUmmaWarpSpecializedILi26ELi2ELi4ENS5_IJNS4_1CILi2EEESB_NSA_ILi1EEEEEEEENS5_IJNSA_ILi64EEESF_NSA_ILi32EEEEEENS_6half_tENS5_IJlSC_lEEESI_SJ_NS4_8TiledMMAINS4_8MMA_AtomIJNS4_20SM100_MMA_F16BF16_SSISI_SI_fLi64ELi64ELNS4_4UMMA5MajorE0ELSO_0ELNSN_7ScaleInE0ELSP_0EEEEEENS4_6LayoutINS5_IJSC_SC_SC_EEENS5_IJNSA_ILi0EEESU_SU_EEEEENS5_IJNS4_10UnderscoreESX_SX_EEEEENS4_23SM90_TMA_LOAD_MULTICASTENS4_14ComposedLayoutINS4_7SwizzleILi2ELi4ELi3EEENS4_18smem_ptr_flag_bitsILi16EEENSS_INS5_IJNSA_ILi8EEESG_EEENS5_IJSG_SC_EEEEEEEvNS4_8identityES10_S1A_vS1B_EENS_8epilogue10collective18CollectiveEpilogueINS1D_23Sm100TmaWarpSpecializedILi3ELi2ELi16ELb1ELb0EEEJSH_NS5_IJNSS_ISF_SC_EENSS_ISG_SC_EEEEESI_SJ_SI_SJ_NS1D_6fusion15FusionCallbacksIS1H_NS1L_17LinearCombinationISI_fSI_fLNS_15FloatRoundStyleE2EEESH_S1K_JEEENS4_5SM1004TMEM4LOAD26SM100_TMEM_LOAD_16dp256b4xENS4_13SM90_TMA_LOADES1A_NS4_17SM75_U32x4_LDSM_NENS4_14SM90_TMA_STOREES1A_NS4_17SM90_U32x4_STSM_NENS4_39AutoVectorizingCopyWithAssumedAlignmentILi128EEEEEEvvEEEEvNT_6ParamsE --------------------------
	.section	.nv.shared._ZN7cutlass13device_kernelINS_4gemm6kernel13GemmUniversalIN4cute5tupleIJiiiiEEENS1_10collective13CollectiveMmaINS1_35MainloopSm100TmaUmmaWarpSpecializedILi26ELi2ELi4ENS5_IJNS4_1CILi2EEESB_NSA_ILi1EEEEEEEENS5_IJNSA_ILi64EEESF_NSA_ILi32EEEEEENS_6half_tENS5_IJlSC_lEEESI_SJ_NS4_8TiledMMAINS4_8MMA_AtomIJNS4_20SM100_MMA_F16BF16_SSISI_SI_fLi64ELi64ELNS4_4UMMA5MajorE0ELSO_0ELNSN_7ScaleInE0ELSP_0EEEEEENS4_6LayoutINS5_IJSC_SC_SC_EEENS5_IJNSA_ILi0EEESU_SU_EEEEENS5_IJNS4_10UnderscoreESX_SX_EEEEENS4_23SM90_TMA_LOAD_MULTICASTENS4_14ComposedLayoutINS4_7SwizzleILi2ELi4ELi3EEENS4_18smem_ptr_flag_bitsILi16EEENSS_INS5_IJNSA_ILi8EEESG_EEENS5_IJSG_SC_EEEEEEEvNS4_8identityES10_S1A_vS1B_EENS_8epilogue10collective18CollectiveEpilogueINS1D_23Sm100TmaWarpSpecializedILi3ELi2ELi16ELb1ELb0EEEJSH_NS5_IJNSS_ISF_SC_EENSS_ISG_SC_EEEEESI_SJ_SI_SJ_NS1D_6fusion15FusionCallbacksIS1H_NS1L_17LinearCombinationISI_fSI_fLNS_15FloatRoundStyleE2EEESH_S1K_JEEENS4_5SM1004TMEM4LOAD26SM100_TMEM_LOAD_16dp256b4xENS4_13SM90_TMA_LOADES1A_NS4_17SM75_U32x4_LDSM_NENS4_14SM90_TMA_STOREES1A_NS4_17SM90_U32x4_STSM_NENS4_39AutoVectorizingCopyWithAssumedAlignmentILi128EEEEEEvvEEEEvNT_6ParamsE,"aw",@nobits
	.sectionflags	@""
	.align	16
	.zero		1024


//--------------------- .nv.shared.reserved.0     --------------------------
	.section	.nv.shared.reserved.0,"aw",@nobits
	.weak		__nv_reservedSMEM_offset_0_alias
	.size		__nv_reservedSMEM_offset_0_alias, 0, 64
	.other		__nv_reservedSMEM_offset_0_alias,@"STO_CUDA_RESERVED_SHARED STV_DEFAULT"
__nv_reservedSMEM_offset_0_alias:
	.zero		0
.nv.shared.reserved.0:
	.zero		64
	.weak		__nv_reservedSMEM_tcgen05_partition
	.type		__nv_reservedSMEM_tcgen05_partition,@object
	.size		__nv_reservedSMEM_tcgen05_partition,(.L_0 - __nv_reservedSMEM_tcgen05_partition)
__nv_reservedSMEM_tcgen05_partition:
	.zero		32
.L_0:


//--------------------- .nv.global                --------------------------
	.section	.nv.global,"aw",@nobits
.nv.global:
	.type		_ZN39_INTERNAL_7693200b_4_k_cu_e178515c_67954cute1_E,@object
	.size		_ZN39_INTERNAL_7693200b_4_k_cu_e178515c_67954cute1_E,(_ZN39_INTERNAL_7693200b_4_k_cu_e178515c_67954cuda3std3__45__cpo6cbeginE - _ZN39_INTERNAL_7693200b_4_k_cu_e178515c_67954cute1_E)
_ZN39_INTERNAL_7693200b_4_k_cu_e178515c_67954cute1_E:
	.zero		1
	.type		_ZN39_INTERNAL_7693200b_4_k_cu_e178515c_67954cuda3std3__45__cpo6cbeginE,@object
	.size		_ZN39_INTERNAL_7693200b_4_k_cu_e178515c_67954cuda3std3__45__cpo6cbeginE,(_ZN39_INTERNAL_7693200b_4_k_cu_e178515c_67954cuda3std3__48in_placeE - _ZN39_INTERNAL_7693200b_4_k_cu_e178515c_67954cuda3std3__45__cpo6cbeginE)
_ZN39_INTERNAL_7693200b_4_k_cu_e178515c_67954cuda3std3__45__cpo6cbeginE:
	.zero		1
	.type		_ZN39_INTERNAL_7693200b_4_k_cu_e178515c_67954cuda3std3__48in_placeE,@object
	.size		_ZN39_INTERNAL_7693200b_4_k_cu_e178515c_67954cuda3std3__48in_placeE,(_ZN39_INTERNAL_7693200b_4_k_cu_e178515c_67954cuda3std6ranges3__45__cpo9iter_moveE - _ZN39_INTERNAL_7693200b_4_k_cu_e178515c_67954cuda3std3__48in_placeE)
_ZN39_INTERNAL_7693200b_4_k_cu_e178515c_67954cuda3std3__48in_placeE:
	.zero		1
	.type		_ZN39_INTERNAL_7693200b_4_k_cu_e178515c_67954cuda3std6ranges3__45__cpo9iter_moveE,@object
	.size		_ZN39_INTERNAL_7693200b_4_k_cu_e178515c_67954cuda3std6ranges3__45__cpo9iter_moveE,(_ZN39_INTERNAL_7693200b_4_k_cu_e178515c_67954cuda3std3__45__cpo5beginE - _ZN39_INTERNAL_7693200b_4_k_cu_e178515c_67954cuda3std6ranges3__45__cpo9iter_moveE)
_ZN39_INTERNAL_7693200b_4_k_cu_e178515c_67954cuda3std6ranges3__45__cpo9iter_moveE:
	.zero		1
	.type		_ZN39_INTERNAL_7693200b_4_k_cu_e178515c_67954cuda3std3__45__cpo5beginE,@object
	.size		_ZN39_INTERNAL_7693200b_4_k_cu_e178515c_67954cuda3std3__45__cpo5beginE,(_ZN39_INTERNAL_7693200b_4_k_cu_e178515c_67954cuda3std3__441_GLOBAL__N__7693200b_4_k_cu_e178515c_67956ignoreE - _ZN39_INTERNAL_7693200b_4_k_cu_e178515c_67954cuda3std3__45__cpo5beginE)
_ZN39_INTERNAL_7693200b_4_k_cu_e178515c_67954cuda3std3__45__cpo5beginE:
	.zero		1
	.type		_ZN39_INTERNAL_7693200b_4_k_cu_e178515c_67954cuda3std3__441_GLOBAL__N__7693200b_4_k_cu_e178515c_67956ignoreE,@object
	.size		_ZN39_INTERNAL_7693200b_4_k_cu_e178515c_67954cuda3std3__441_GLOBAL__N__7693200b_4_k_cu_e178515c_67956ignoreE,(_ZN39_INTERNAL_7693200b_4_k_cu_e178515c_67954cute7productE - _ZN39_INTERNAL_7693200b_4_k_cu_e178515c_67954cuda3std3__441_GLOBAL__N__7693200b_4_k_cu_e178515c_67956ignoreE)
_ZN39_INTERNAL_7693200b_4_k_cu_e178515c_67954cuda3std3__441_GLOBAL__N__7693200b_4_k_cu_e178515c_67956ignoreE:
	.zero		1
	.type		_ZN39_INTERNAL_7693200b_4_k_cu_e178515c_67954cute7productE,@object
	.size		_ZN39_INTERNAL_7693200b_4_k_cu_e178515c_67954cute7productE,(_ZN39_INTERNAL_7693200b_4_k_cu_e178515c_67954cuda3std3__45__cpo3endE - _ZN39_INTERNAL_7693200b_4_k_cu_e178515c_67954cute7productE)
_ZN39_INTERNAL_7693200b_4_k_cu_e178515c_67954cute7productE:
	.zero		1
	.type		_ZN39_INTERNAL_7693200b_4_k_cu_e178515c_67954cuda3std3__45__cpo3endE,@object
	.size		_ZN39_INTERNAL_7693200b_4_k_cu_e178515c_67954cuda3std3__45__cpo3endE,(_ZN39_INTERNAL_7693200b_4_k_cu_e178515c_67954cuda3std3__419piecewise_constructE - _ZN39_INTERNAL_7693200b_4_k_cu_e178515c_67954cuda3std3__45__cpo3endE)
_ZN39_INTERNAL_7693200b_4_k_cu_e178515c_67954cuda3std3__45__cpo3endE:
	.zero		1
	.type		_ZN39_INTERNAL_7693200b_4_k_cu_e178515c_67954cuda3std3__419piecewise_constructE,@object
	.size		_ZN39_INTERNAL_7693200b_4_k_cu_e178515c_67954cuda3std3__419piecewise_constructE,(_ZN39_INTERNAL_7693200b_4_k_cu_e178515c_67954cuda3std3__45__cpo4cendE - _ZN39_INTERNAL_7693200b_4_k_cu_e178515c_67954cuda3std3__419piecewise_constructE)
_ZN39_INTERNAL_7693200b_4_k_cu_e178515c_67954cuda3std3__419piecewise_constructE:
	.zero		1
	.type		_ZN39_INTERNAL_7693200b_4_k_cu_e178515c_67954cuda3std3__45__cpo4cendE,@object
	.size		_ZN39_INTERNAL_7693200b_4_k_cu_e178515c_67954cuda3std3__45__cpo4cendE,(_ZN39_INTERNAL_7693200b_4_k_cu_e178515c_67954cuda3std6ranges3__45__cpo4swapE - _ZN39_INTERNAL_7693200b_4_k_cu_e178515c_67954cuda3std3__45__cpo4cendE)
_ZN39_INTERNAL_7693200b_4_k_cu_e178515c_67954cuda3std3__45__cpo4cendE:
	.zero		1
	.type		_ZN39_INTERNAL_7693200b_4_k_cu_e178515c_67954cuda3std6ranges3__45__cpo4swapE,@object
	.size		_ZN39_INTERNAL_7693200b_4_k_cu_e178515c_67954cuda3std6ranges3__45__cpo4swapE,(.L_10 - _ZN39_INTERNAL_7693200b_4_k_cu_e178515c_67954cuda3std6ranges3__45__cpo4swapE)
_ZN39_INTERNAL_7693200b_4_k_cu_e178515c_67954cuda3std6ranges3__45__cpo4swapE:
	.zero		1
.L_10:


//--------------------- .nv.constant0._ZN7cutlass13device_kernelINS_4gemm6kernel13GemmUniversalIN4cute5tupleIJiiiiEEENS1_10collective13CollectiveMmaINS1_35MainloopSm100TmaUmmaWarpSpecializedILi26ELi2ELi4ENS5_IJNS4_1CILi2EEESB_NSA_ILi1EEEEEEEENS5_IJNSA_ILi64EEESF_NSA_ILi32EEEEEENS_6half_tENS5_IJlSC_lEEESI_SJ_NS4_8TiledMMAINS4_8MMA_AtomIJNS4_20SM100_MMA_F16BF16_SSISI_SI_fLi64ELi64ELNS4_4UMMA5MajorE0ELSO_0ELNSN_7ScaleInE0ELSP_0EEEEEENS4_6LayoutINS5_IJSC_SC_SC_EEENS5_IJNSA_ILi0EEESU_SU_EEEEENS5_IJNS4_10UnderscoreESX_SX_EEEEENS4_23SM90_TMA_LOAD_MULTICASTENS4_14ComposedLayoutINS4_7SwizzleILi2ELi4ELi3EEENS4_18smem_ptr_flag_bitsILi16EEENSS_INS5_IJNSA_ILi8EEESG_EEENS5_IJSG_SC_EEEEEEEvNS4_8identityES10_S1A_vS1B_EENS_8epilogue10collective18CollectiveEpilogueINS1D_23Sm100TmaWarpSpecializedILi3ELi2ELi16ELb1ELb0EEEJSH_NS5_IJNSS_ISF_SC_EENSS_ISG_SC_EEEEESI_SJ_SI_SJ_NS1D_6fusion15FusionCallbacksIS1H_NS1L_17LinearCombinationISI_fSI_fLNS_15FloatRoundStyleE2EEESH_S1K_JEEENS4_5SM1004TMEM4LOAD26SM100_TMEM_LOAD_16dp256b4xENS4_13SM90_TMA_LOADES1A_NS4_17SM75_U32x4_LDSM_NENS4_14SM90_TMA_STOREES1A_NS4_17SM90_U32x4_STSM_NENS4_39AutoVectorizingCopyWithAssumedAlignmentILi128EEEEEEvvEEEEvNT_6ParamsE --------------------------
	.section	.nv.constant0._ZN7cutlass13device_kernelINS_4gemm6kernel13GemmUniversalIN4cute5tupleIJiiiiEEENS1_10collective13CollectiveMmaINS1_35MainloopSm100TmaUmmaWarpSpecializedILi26ELi2ELi4ENS5_IJNS4_1CILi2EEESB_NSA_ILi1EEEEEEEENS5_IJNSA_ILi64EEESF_NSA_ILi32EEEEEENS_6half_tENS5_IJlSC_lEEESI_SJ_NS4_8TiledMMAINS4_8MMA_AtomIJNS4_20SM100_MMA_F16BF16_SSISI_SI_fLi64ELi64ELNS4_4UMMA5MajorE0ELSO_0ELNSN_7ScaleInE0ELSP_0EEEEEENS4_6LayoutINS5_IJSC_SC_SC_EEENS5_IJNSA_ILi0EEESU_SU_EEEEENS5_IJNS4_10UnderscoreESX_SX_EEEEENS4_23SM90_TMA_LOAD_MULTICASTENS4_14ComposedLayoutINS4_7SwizzleILi2ELi4ELi3EEENS4_18smem_ptr_flag_bitsILi16EEENSS_INS5_IJNSA_ILi8EEESG_EEENS5_IJSG_SC_EEEEEEEvNS4_8identityES10_S1A_vS1B_EENS_8epilogue10collective18CollectiveEpilogueINS1D_23Sm100TmaWarpSpecializedILi3ELi2ELi16ELb1ELb0EEEJSH_NS5_IJNSS_ISF_SC_EENSS_ISG_SC_EEEEESI_SJ_SI_SJ_NS1D_6fusion15FusionCallbacksIS1H_NS1L_17LinearCombinationISI_fSI_fLNS_15FloatRoundStyleE2EEESH_S1K_JEEENS4_5SM1004TMEM4LOAD26SM100_TMEM_LOAD_16dp256b4xENS4_13SM90_TMA_LOADES1A_NS4_17SM75_U32x4_LDSM_NENS4_14SM90_TMA_STOREES1A_NS4_17SM90_U32x4_STSM_NENS4_39AutoVectorizingCopyWithAssumedAlignmentILi128EEEEEEvvEEEEvNT_6ParamsE,"a",@progbits
	.sectionflags	@""
	.align	4
.nv.constant0._ZN7cutlass13device_kernelINS_4gemm6kernel13GemmUniversalIN4cute5tupleIJiiiiEEENS1_10collective13CollectiveMmaINS1_35MainloopSm100TmaUmmaWarpSpecializedILi26ELi2ELi4ENS5_IJNS4_1CILi2EEESB_NSA_ILi1EEEEEEEENS5_IJNSA_ILi64EEESF_NSA_ILi32EEEEEENS_6half_tENS5_IJlSC_lEEESI_SJ_NS4_8TiledMMAINS4_8MMA_AtomIJNS4_20SM100_MMA_F16BF16_SSISI_SI_fLi64ELi64ELNS4_4UMMA5MajorE0ELSO_0ELNSN_7ScaleInE0ELSP_0EEEEEENS4_6LayoutINS5_IJSC_SC_SC_EEENS5_IJNSA_ILi0EEESU_SU_EEEEENS5_IJNS4_10UnderscoreESX_SX_EEEEENS4_23SM90_TMA_LOAD_MULTICASTENS4_14ComposedLayoutINS4_7SwizzleILi2ELi4ELi3EEENS4_18smem_ptr_flag_bitsILi16EEENSS_INS5_IJNSA_ILi8EEESG_EEENS5_IJSG_SC_EEEEEEEvNS4_8identityES10_S1A_vS1B_EENS_8epilogue10collective18CollectiveEpilogueINS1D_23Sm100TmaWarpSpecializedILi3ELi2ELi16ELb1ELb0EEEJSH_NS5_IJNSS_ISF_SC_EENSS_ISG_SC_EEEEESI_SJ_SI_SJ_NS1D_6fusion15FusionCallbacksIS1H_NS1L_17LinearCombinationISI_fSI_fLNS_15FloatRoundStyleE2EEESH_S1K_JEEENS4_5SM1004TMEM4LOAD26SM100_TMEM_LOAD_16dp256b4xENS4_13SM90_TMA_LOADES1A_NS4_17SM75_U32x4_LDSM_NENS4_14SM90_TMA_STOREES1A_NS4_17SM90_U32x4_STSM_NENS4_39AutoVectorizingCopyWithAssumedAlignmentILi128EEEEEEvvEEEEvNT_6ParamsE:
	.zero		2944


//--------------------- SYMBOLS --------------------------

	.type		.nv.reservedSmem.offset0,@object
	.size		.nv.reservedSmem.offset0,0x4
	.type		.nv.reservedSmem.cap,@object
	.size		.nv.reservedSmem.cap,0x4
	.type		__assertfail,@function
